//
// Generated by NVIDIA NVVM Compiler
//
// Compiler Build ID: CL-36424714
// Cuda compilation tools, release 13.0, V13.0.88
// Based on NVVM 20.0.0
//

.version 9.0
.target sm_100
.address_size 64

	// .globl	_Z16computeMSEKernelPiPhS0_iiiii
// _ZZ20findMinInArrayKernelPiiS_S_E5cache has been demoted
// _ZZ22findNumberofOccurancesPiS_S_S_E5cache has been demoted

.visible .entry _Z16computeMSEKernelPiPhS0_iiiii(
	.param .u64 .ptr .align 1 _Z16computeMSEKernelPiPhS0_iiiii_param_0,
	.param .u64 .ptr .align 1 _Z16computeMSEKernelPiPhS0_iiiii_param_1,
	.param .u64 .ptr .align 1 _Z16computeMSEKernelPiPhS0_iiiii_param_2,
	.param .u32 _Z16computeMSEKernelPiPhS0_iiiii_param_3,
	.param .u32 _Z16computeMSEKernelPiPhS0_iiiii_param_4,
	.param .u32 _Z16computeMSEKernelPiPhS0_iiiii_param_5,
	.param .u32 _Z16computeMSEKernelPiPhS0_iiiii_param_6,
	.param .u32 _Z16computeMSEKernelPiPhS0_iiiii_param_7
)
{
	.reg .pred 	%p<12>;
	.reg .b32 	%r<165>;
	.reg .b64 	%rd<30>;

	ld.param.u64 	%rd4, [_Z16computeMSEKernelPiPhS0_iiiii_param_1];
	ld.param.u64 	%rd5, [_Z16computeMSEKernelPiPhS0_iiiii_param_2];
	ld.param.u32 	%r35, [_Z16computeMSEKernelPiPhS0_iiiii_param_4];
	ld.param.u32 	%r38, [_Z16computeMSEKernelPiPhS0_iiiii_param_5];
	ld.param.u32 	%r36, [_Z16computeMSEKernelPiPhS0_iiiii_param_6];
	ld.param.u32 	%r37, [_Z16computeMSEKernelPiPhS0_iiiii_param_7];
	cvta.to.global.u64 	%rd1, %rd5;
	cvta.to.global.u64 	%rd2, %rd4;
	mov.u32 	%r40, %tid.y;
	mov.u32 	%r41, %ctaid.y;
	mov.u32 	%r42, %ntid.y;
	mad.lo.s32 	%r1, %r41, %r42, %r40;
	mov.u32 	%r43, %tid.x;
	mov.u32 	%r44, %ctaid.x;
	mov.u32 	%r45, %ntid.x;
	mad.lo.s32 	%r2, %r44, %r45, %r43;
	add.s32 	%r46, %r37, %r1;
	add.s32 	%r48, %r36, %r1;
	setp.ge.s32 	%p1, %r48, %r35;
	setp.ge.s32 	%p2, %r46, %r38;
	or.pred  	%p3, %p1, %p2;
	@%p3 bra 	$L__BB0_14;
	mov.b32 	%r163, 0;
	min.s32 	%r50, %r37, %r36;
	setp.lt.s32 	%p4, %r50, 1;
	@%p4 bra 	$L__BB0_12;
	and.b32  	%r3, %r36, 2147483644;
	and.b32  	%r4, %r36, 1;
	neg.s32 	%r5, %r3;
	mul.lo.s32 	%r6, %r36, 3;
	mov.b32 	%r151, 0;
	mov.u32 	%r163, %r151;
$L__BB0_3:
	setp.lt.u32 	%p5, %r36, 4;
	add.s32 	%r54, %r151, %r1;
	mad.lo.s32 	%r9, %r54, %r35, %r2;
	mul.lo.s32 	%r10, %r151, %r36;
	mov.b32 	%r161, 0;
	@%p5 bra 	$L__BB0_6;
	mad.lo.s32 	%r154, %r6, %r151, 6;
	mul.lo.s32 	%r153, %r9, 3;
	mov.u32 	%r155, %r5;
$L__BB0_5:
	.pragma "nounroll";
	cvt.s64.s32 	%rd6, %r153;
	add.s64 	%rd7, %rd2, %rd6;
	ld.global.u8 	%r55, [%rd7];
	ld.global.u8 	%r56, [%rd7+1];
	ld.global.u8 	%r57, [%rd7+2];
	add.s32 	%r58, %r154, -6;
	cvt.u64.u32 	%rd8, %r58;
	add.s64 	%rd9, %rd1, %rd8;
	ld.global.u8 	%r59, [%rd9];
	ld.global.u8 	%r60, [%rd9+1];
	ld.global.u8 	%r61, [%rd9+2];
	add.s32 	%r62, %r163, %r55;
	add.s32 	%r63, %r62, %r56;
	add.s32 	%r64, %r63, %r57;
	add.s32 	%r65, %r59, %r60;
	add.s32 	%r66, %r65, %r61;
	sub.s32 	%r67, %r64, %r66;
	ld.global.u8 	%r68, [%rd7+3];
	ld.global.u8 	%r69, [%rd7+4];
	ld.global.u8 	%r70, [%rd7+5];
	add.s32 	%r71, %r154, -3;
	cvt.u64.u32 	%rd10, %r71;
	add.s64 	%rd11, %rd1, %rd10;
	ld.global.u8 	%r72, [%rd11];
	ld.global.u8 	%r73, [%rd11+1];
	ld.global.u8 	%r74, [%rd11+2];
	add.s32 	%r75, %r67, %r68;
	add.s32 	%r76, %r75, %r69;
	add.s32 	%r77, %r76, %r70;
	add.s32 	%r78, %r72, %r73;
	add.s32 	%r79, %r78, %r74;
	sub.s32 	%r80, %r77, %r79;
	ld.global.u8 	%r81, [%rd7+6];
	ld.global.u8 	%r82, [%rd7+7];
	ld.global.u8 	%r83, [%rd7+8];
	add.s32 	%r84, %r154, 3;
	cvt.u64.u32 	%rd12, %r154;
	add.s64 	%rd13, %rd1, %rd12;
	ld.global.u8 	%r85, [%rd13];
	ld.global.u8 	%r86, [%rd13+1];
	ld.global.u8 	%r87, [%rd13+2];
	add.s32 	%r88, %r80, %r81;
	add.s32 	%r89, %r88, %r82;
	add.s32 	%r90, %r89, %r83;
	add.s32 	%r91, %r85, %r86;
	add.s32 	%r92, %r91, %r87;
	sub.s32 	%r93, %r90, %r92;
	ld.global.u8 	%r94, [%rd7+9];
	ld.global.u8 	%r95, [%rd7+10];
	ld.global.u8 	%r96, [%rd7+11];
	cvt.u64.u32 	%rd14, %r84;
	add.s64 	%rd15, %rd1, %rd14;
	ld.global.u8 	%r97, [%rd15];
	ld.global.u8 	%r98, [%rd15+1];
	ld.global.u8 	%r99, [%rd15+2];
	add.s32 	%r100, %r93, %r94;
	add.s32 	%r101, %r100, %r95;
	add.s32 	%r102, %r101, %r96;
	add.s32 	%r103, %r97, %r98;
	add.s32 	%r104, %r103, %r99;
	sub.s32 	%r163, %r102, %r104;
	add.s32 	%r155, %r155, 4;
	add.s32 	%r154, %r154, 12;
	add.s32 	%r153, %r153, 12;
	setp.ne.s32 	%p6, %r155, 0;
	mov.u32 	%r161, %r3;
	@%p6 bra 	$L__BB0_5;
$L__BB0_6:
	and.b32  	%r106, %r36, 3;
	setp.eq.s32 	%p7, %r106, 0;
	@%p7 bra 	$L__BB0_11;
	setp.eq.s32 	%p8, %r106, 1;
	@%p8 bra 	$L__BB0_9;
	add.s32 	%r107, %r9, %r161;
	mul.lo.s32 	%r108, %r107, 3;
	cvt.s64.s32 	%rd16, %r108;
	add.s64 	%rd17, %rd2, %rd16;
	ld.global.u8 	%r109, [%rd17];
	ld.global.u8 	%r110, [%rd17+1];
	ld.global.u8 	%r111, [%rd17+2];
	add.s32 	%r112, %r161, %r10;
	mul.lo.s32 	%r113, %r112, 3;
	cvt.u64.u32 	%rd18, %r113;
	add.s64 	%rd19, %rd1, %rd18;
	ld.global.u8 	%r114, [%rd19];
	ld.global.u8 	%r115, [%rd19+1];
	ld.global.u8 	%r116, [%rd19+2];
	add.s32 	%r117, %r163, %r109;
	add.s32 	%r118, %r117, %r110;
	add.s32 	%r119, %r118, %r111;
	add.s32 	%r120, %r114, %r115;
	add.s32 	%r121, %r120, %r116;
	sub.s32 	%r122, %r119, %r121;
	ld.global.u8 	%r123, [%rd17+3];
	ld.global.u8 	%r124, [%rd17+4];
	ld.global.u8 	%r125, [%rd17+5];
	add.s32 	%r126, %r113, 3;
	cvt.u64.u32 	%rd20, %r126;
	add.s64 	%rd21, %rd1, %rd20;
	ld.global.u8 	%r127, [%rd21];
	ld.global.u8 	%r128, [%rd21+1];
	ld.global.u8 	%r129, [%rd21+2];
	add.s32 	%r130, %r122, %r123;
	add.s32 	%r131, %r130, %r124;
	add.s32 	%r132, %r131, %r125;
	add.s32 	%r133, %r127, %r128;
	add.s32 	%r134, %r133, %r129;
	sub.s32 	%r163, %r132, %r134;
	add.s32 	%r161, %r161, 2;
$L__BB0_9:
	setp.eq.s32 	%p9, %r4, 0;
	@%p9 bra 	$L__BB0_11;
	add.s32 	%r135, %r9, %r161;
	mul.lo.s32 	%r136, %r135, 3;
	cvt.s64.s32 	%rd22, %r136;
	add.s64 	%rd23, %rd2, %rd22;
	ld.global.u8 	%r137, [%rd23];
	ld.global.u8 	%r138, [%rd23+1];
	ld.global.u8 	%r139, [%rd23+2];
	add.s32 	%r140, %r161, %r10;
	mul.lo.s32 	%r141, %r140, 3;
	cvt.u64.u32 	%rd24, %r141;
	add.s64 	%rd25, %rd1, %rd24;
	ld.global.u8 	%r142, [%rd25];
	ld.global.u8 	%r143, [%rd25+1];
	ld.global.u8 	%r144, [%rd25+2];
	add.s32 	%r145, %r163, %r137;
	add.s32 	%r146, %r145, %r138;
	add.s32 	%r147, %r146, %r139;
	add.s32 	%r148, %r142, %r143;
	add.s32 	%r149, %r148, %r144;
	sub.s32 	%r163, %r147, %r149;
$L__BB0_11:
	add.s32 	%r151, %r151, 1;
	setp.ne.s32 	%p10, %r151, %r37;
	@%p10 bra 	$L__BB0_3;
$L__BB0_12:
	ld.param.u32 	%r150, [_Z16computeMSEKernelPiPhS0_iiiii_param_3];
	bar.sync 	0;
	mad.lo.s32 	%r33, %r35, %r1, %r2;
	setp.ge.s32 	%p11, %r33, %r150;
	@%p11 bra 	$L__BB0_14;
	ld.param.u64 	%rd29, [_Z16computeMSEKernelPiPhS0_iiiii_param_0];
	cvta.to.global.u64 	%rd26, %rd29;
	mul.wide.s32 	%rd27, %r33, 4;
	add.s64 	%rd28, %rd26, %rd27;
	st.global.u32 	[%rd28], %r163;
$L__BB0_14:
	ret;

}
	// .globl	_Z20findMinInArrayKernelPiiS_S_
.visible .entry _Z20findMinInArrayKernelPiiS_S_(
	.param .u64 .ptr .align 1 _Z20findMinInArrayKernelPiiS_S__param_0,
	.param .u32 _Z20findMinInArrayKernelPiiS_S__param_1,
	.param .u64 .ptr .align 1 _Z20findMinInArrayKernelPiiS_S__param_2,
	.param .u64 .ptr .align 1 _Z20findMinInArrayKernelPiiS_S__param_3
)
{
	.reg .pred 	%p<8>;
	.reg .b32 	%r<38>;
	.reg .b32 	%f<10>;
	.reg .b64 	%rd<9>;
	// demoted variable
	.shared .align 4 .b8 _ZZ20findMinInArrayKernelPiiS_S_E5cache[4096];
	ld.param.u64 	%rd3, [_Z20findMinInArrayKernelPiiS_S__param_0];
	ld.param.u32 	%r13, [_Z20findMinInArrayKernelPiiS_S__param_1];
	ld.param.u64 	%rd4, [_Z20findMinInArrayKernelPiiS_S__param_2];
	ld.param.u64 	%rd5, [_Z20findMinInArrayKernelPiiS_S__param_3];
	cvta.to.global.u64 	%rd1, %rd5;
	mov.u32 	%r15, %ctaid.x;
	mov.u32 	%r37, %ntid.x;
	mov.u32 	%r2, %tid.x;
	mad.lo.s32 	%r3, %r15, %r37, %r2;
	setp.ge.u32 	%p1, %r3, %r13;
	mov.b32 	%r36, 1000;
	@%p1 bra 	$L__BB1_3;
	mov.u32 	%r18, %nctaid.x;
	mul.lo.s32 	%r4, %r18, %r37;
	cvta.to.global.u64 	%rd2, %rd3;
	mov.b32 	%r35, 0;
	mov.b32 	%r36, 1000;
$L__BB1_2:
	add.s32 	%r19, %r35, %r3;
	cvt.rn.f32.s32 	%f1, %r36;
	mul.wide.u32 	%rd6, %r19, 4;
	add.s64 	%rd7, %rd2, %rd6;
	ld.global.u32 	%r20, [%rd7];
	cvt.rn.f32.s32 	%f2, %r20;
	min.f32 	%f3, %f1, %f2;
	cvt.rzi.s32.f32 	%r36, %f3;
	add.s32 	%r35, %r35, %r4;
	add.s32 	%r21, %r19, %r4;
	setp.lt.u32 	%p2, %r21, %r13;
	@%p2 bra 	$L__BB1_2;
$L__BB1_3:
	shl.b32 	%r22, %r2, 2;
	mov.u32 	%r23, _ZZ20findMinInArrayKernelPiiS_S_E5cache;
	add.s32 	%r10, %r23, %r22;
	st.shared.u32 	[%r10], %r36;
	bar.sync 	0;
	setp.lt.u32 	%p3, %r37, 2;
	@%p3 bra 	$L__BB1_7;
$L__BB1_4:
	shr.u32 	%r12, %r37, 1;
	setp.ge.u32 	%p4, %r2, %r12;
	@%p4 bra 	$L__BB1_6;
	ld.shared.u32 	%r24, [%r10];
	cvt.rn.f32.s32 	%f4, %r24;
	shl.b32 	%r25, %r12, 2;
	add.s32 	%r26, %r10, %r25;
	ld.shared.u32 	%r27, [%r26];
	cvt.rn.f32.s32 	%f5, %r27;
	min.f32 	%f6, %f4, %f5;
	cvt.rzi.s32.f32 	%r28, %f6;
	st.shared.u32 	[%r10], %r28;
$L__BB1_6:
	bar.sync 	0;
	setp.gt.u32 	%p5, %r37, 3;
	mov.u32 	%r37, %r12;
	@%p5 bra 	$L__BB1_4;
$L__BB1_7:
	setp.ne.s32 	%p6, %r2, 0;
	@%p6 bra 	$L__BB1_10;
$L__BB1_8:
	atom.relaxed.global.cas.b32 	%r29, [%rd1], 0, 1;
	setp.ne.s32 	%p7, %r29, 0;
	@%p7 bra 	$L__BB1_8;
	cvta.to.global.u64 	%rd8, %rd4;
	ld.global.u32 	%r30, [%rd8];
	cvt.rn.f32.s32 	%f7, %r30;
	ld.shared.u32 	%r31, [_ZZ20findMinInArrayKernelPiiS_S_E5cache];
	cvt.rn.f32.s32 	%f8, %r31;
	min.f32 	%f9, %f7, %f8;
	cvt.rzi.s32.f32 	%r32, %f9;
	st.global.u32 	[%rd8], %r32;
	atom.global.exch.b32 	%r33, [%rd1], 0;
$L__BB1_10:
	ret;

}
	// .globl	_Z22findNumberofOccurancesPiS_S_S_
.visible .entry _Z22findNumberofOccurancesPiS_S_S_(
	.param .u64 .ptr .align 1 _Z22findNumberofOccurancesPiS_S_S__param_0,
	.param .u64 .ptr .align 1 _Z22findNumberofOccurancesPiS_S_S__param_1,
	.param .u64 .ptr .align 1 _Z22findNumberofOccurancesPiS_S_S__param_2,
	.param .u64 .ptr .align 1 _Z22findNumberofOccurancesPiS_S_S__param_3
)
{
	.reg .pred 	%p<5>;
	.reg .b32 	%r<17>;
	.reg .b64 	%rd<11>;
	// demoted variable
	.shared .align 4 .b8 _ZZ22findNumberofOccurancesPiS_S_S_E5cache[4096];
	ld.param.u64 	%rd4, [_Z22findNumberofOccurancesPiS_S_S__param_0];
	ld.param.u64 	%rd2, [_Z22findNumberofOccurancesPiS_S_S__param_1];
	ld.param.u64 	%rd5, [_Z22findNumberofOccurancesPiS_S_S__param_2];
	ld.param.u64 	%rd3, [_Z22findNumberofOccurancesPiS_S_S__param_3];
	cvta.to.global.u64 	%rd1, %rd5;
	cvta.to.global.u64 	%rd6, %rd4;
	mov.u32 	%r1, %tid.x;
	mov.u32 	%r3, %ctaid.x;
	mov.u32 	%r4, %ntid.x;
	mad.lo.s32 	%r5, %r3, %r4, %r1;
	mul.wide.u32 	%rd7, %r5, 4;
	add.s64 	%rd8, %rd6, %rd7;
	ld.global.u32 	%r6, [%rd8];
	shl.b32 	%r7, %r1, 2;
	mov.u32 	%r8, _ZZ22findNumberofOccurancesPiS_S_S_E5cache;
	add.s32 	%r2, %r8, %r7;
	st.shared.u32 	[%r2], %r6;
	setp.ne.s32 	%p1, %r1, 0;
	@%p1 bra 	$L__BB2_2;
	mov.b32 	%r9, 0;
	st.shared.u32 	[_ZZ22findNumberofOccurancesPiS_S_S_E5cache], %r9;
$L__BB2_2:
	bar.sync 	0;
	ld.shared.u32 	%r10, [%r2];
	cvta.to.global.u64 	%rd9, %rd2;
	ld.global.u32 	%r11, [%rd9];
	setp.ne.s32 	%p2, %r10, %r11;
	@%p2 bra 	$L__BB2_4;
	atom.shared.add.u32 	%r12, [_ZZ22findNumberofOccurancesPiS_S_S_E5cache], 1;
$L__BB2_4:
	setp.ne.s32 	%p3, %r1, 0;
	bar.sync 	0;
	@%p3 bra 	$L__BB2_7;
$L__BB2_5:
	atom.relaxed.global.cas.b32 	%r13, [%rd1], 0, 1;
	setp.ne.s32 	%p4, %r13, 0;
	@%p4 bra 	$L__BB2_5;
	ld.shared.u32 	%r14, [_ZZ22findNumberofOccurancesPiS_S_S_E5cache];
	cvta.to.global.u64 	%rd10, %rd3;
	atom.global.add.u32 	%r15, [%rd10], %r14;
	atom.global.exch.b32 	%r16, [%rd1], 0;
$L__BB2_7:
	ret;

}


// ===== COMPILED SASS (sm_100) =====

	.target	sm_100

	.elftype	@"ET_EXEC"


//--------------------- .note.nv.tkinfo           --------------------------
	.section	.note.nv.tkinfo,"",@"SHT_NOTE"
	.sectionflags	@"SHF_NOTE_NV_TKINFO"
	.tkinfo
        /*0018*/ 	.word	0x00000002
        /*0030*/ 	.string	""
        /*0030*/ 	.string	"ptxas"
        /*0030*/ 	.string	"Cuda compilation tools, release 13.0, V13.0.88"
        /*0030*/ 	.string	"Build cuda_13.0.r13.0/compiler.36424714_0"
        /*0030*/ 	.string	"-arch sm_100 -m 64 "



//--------------------- .note.nv.cuinfo           --------------------------
	.section	.note.nv.cuinfo,"",@"SHT_NOTE"
	.sectionflags	@"SHF_NOTE_NV_CUINFO"
        /*0018*/ 	.short	0x0002
        /*001a*/ 	.short	0x0064
        /*001c*/ 	.short	0x0082
	.zero		2


//--------------------- .nv.info                  --------------------------
	.section	.nv.info,"",@"SHT_CUDA_INFO"
	.align	4


	//----- nvinfo : EIATTR_REGCOUNT
	.align		4
        /*0000*/ 	.byte	0x04, 0x2f
        /*0002*/ 	.short	(.L_1 - .L_0)
	.align		4
.L_0:
        /*0004*/ 	.word	index@(_Z16computeMSEKernelPiPhS0_iiiii)
        /*0008*/ 	.word	0x00000020


	//----- nvinfo : EIATTR_FRAME_SIZE
	.align		4
.L_1:
        /*000c*/ 	.byte	0x04, 0x11
        /*000e*/ 	.short	(.L_3 - .L_2)
	.align		4
.L_2:
        /*0010*/ 	.word	index@(_Z16computeMSEKernelPiPhS0_iiiii)
        /*0014*/ 	.word	0x00000000


	//----- nvinfo : EIATTR_REGCOUNT
	.align		4
.L_3:
        /*0018*/ 	.byte	0x04, 0x2f
        /*001a*/ 	.short	(.L_5 - .L_4)
	.align		4
.L_4:
        /*001c*/ 	.word	index@(_Z20findMinInArrayKernelPiiS_S_)
        /*0020*/ 	.word	0x00000010


	//----- nvinfo : EIATTR_FRAME_SIZE
	.align		4
.L_5:
        /*0024*/ 	.byte	0x04, 0x11
        /*0026*/ 	.short	(.L_7 - .L_6)
	.align		4
.L_6:
        /*0028*/ 	.word	index@(_Z20findMinInArrayKernelPiiS_S_)
        /*002c*/ 	.word	0x00000000


	//----- nvinfo : EIATTR_REGCOUNT
	.align		4
.L_7:
        /*0030*/ 	.byte	0x04, 0x2f
        /*0032*/ 	.short	(.L_9 - .L_8)
	.align		4
.L_8:
        /*0034*/ 	.word	index@(_Z22findNumberofOccurancesPiS_S_S_)
        /*0038*/ 	.word	0x0000000a


	//----- nvinfo : EIATTR_FRAME_SIZE
	.align		4
.L_9:
        /*003c*/ 	.byte	0x04, 0x11
        /*003e*/ 	.short	(.L_11 - .L_10)
	.align		4
.L_10:
        /*0040*/ 	.word	index@(_Z22findNumberofOccurancesPiS_S_S_)
        /*0044*/ 	.word	0x00000000


	//----- nvinfo : EIATTR_MIN_STACK_SIZE
	.align		4
.L_11:
        /*0048*/ 	.byte	0x04, 0x12
        /*004a*/ 	.short	(.L_13 - .L_12)
	.align		4
.L_12:
        /*004c*/ 	.word	index@(_Z22findNumberofOccurancesPiS_S_S_)
        /*0050*/ 	.word	0x00000000


	//----- nvinfo : EIATTR_MIN_STACK_SIZE
	.align		4
.L_13:
        /*0054*/ 	.byte	0x04, 0x12
        /*0056*/ 	.short	(.L_15 - .L_14)
	.align		4
.L_14:
        /*0058*/ 	.word	index@(_Z20findMinInArrayKernelPiiS_S_)
        /*005c*/ 	.word	0x00000000


	//----- nvinfo : EIATTR_MIN_STACK_SIZE
	.align		4
.L_15:
        /*0060*/ 	.byte	0x04, 0x12
        /*0062*/ 	.short	(.L_17 - .L_16)
	.align		4
.L_16:
        /*0064*/ 	.word	index@(_Z16computeMSEKernelPiPhS0_iiiii)
        /*0068*/ 	.word	0x00000000
.L_17:


//--------------------- .nv.compat                --------------------------
	.section	.nv.compat,"",@"SHT_CUDA_COMPAT_INFO"
	.align	4
        /*0000*/ 	.byte	0x02, 0x09, 0x00, 0x00, 0x02, 0x02, 0x01, 0x00, 0x02, 0x05, 0x05, 0x00, 0x03, 0x07, 0x01, 0x01
        /*0010*/ 	.byte	0x02, 0x03, 0x00, 0x00, 0x02, 0x06, 0x01, 0x00, 0x04, 0x0b, 0x08, 0x00, 0x09, 0x00, 0x00, 0x00
        /*0020*/ 	.byte	0x00, 0x00, 0x00, 0x00


//--------------------- .nv.info._Z22findNumberofOccurancesPiS_S_S_ --------------------------
	.section	.nv.info._Z22findNumberofOccurancesPiS_S_S_,"",@"SHT_CUDA_INFO"
	.sectionflags	@""
	.align	4


	//----- nvinfo : EIATTR_CUDA_API_VERSION
	.align		4
        /*0000*/ 	.byte	0x04, 0x37
        /*0002*/ 	.short	(.L_19 - .L_18)
.L_18:
        /*0004*/ 	.word	0x00000082


	//----- nvinfo : EIATTR_KPARAM_INFO
	.align		4
.L_19:
        /*0008*/ 	.byte	0x04, 0x17
        /*000a*/ 	.short	(.L_21 - .L_20)
.L_20:
        /*000c*/ 	.word	0x00000000
        /*0010*/ 	.short	0x0003
        /*0012*/ 	.short	0x0018
        /*0014*/ 	.byte	0x00, 0xf5, 0x21, 0x00


	//----- nvinfo : EIATTR_KPARAM_INFO
	.align		4
.L_21:
        /*0018*/ 	.byte	0x04, 0x17
        /*001a*/ 	.short	(.L_23 - .L_22)
.L_22:
        /*001c*/ 	.word	0x00000000
        /*0020*/ 	.short	0x0002
        /*0022*/ 	.short	0x0010
        /*0024*/ 	.byte	0x00, 0xf5, 0x21, 0x00


	//----- nvinfo : EIATTR_KPARAM_INFO
	.align		4
.L_23:
        /*0028*/ 	.byte	0x04, 0x17
        /*002a*/ 	.short	(.L_25 - .L_24)
.L_24:
        /*002c*/ 	.word	0x00000000
        /*0030*/ 	.short	0x0001
        /*0032*/ 	.short	0x0008
        /*0034*/ 	.byte	0x00, 0xf5, 0x21, 0x00


	//----- nvinfo : EIATTR_KPARAM_INFO
	.align		4
.L_25:
        /*0038*/ 	.byte	0x04, 0x17
        /*003a*/ 	.short	(.L_27 - .L_26)
.L_26:
        /*003c*/ 	.word	0x00000000
        /*0040*/ 	.short	0x0000
        /*0042*/ 	.short	0x0000
        /*0044*/ 	.byte	0x00, 0xf5, 0x21, 0x00


	//----- nvinfo : EIATTR_SPARSE_MMA_MASK
	.align		4
.L_27:
        /*0048*/ 	.byte	0x03, 0x50
        /*004a*/ 	.short	0x0000


	//----- nvinfo : EIATTR_MAXREG_COUNT
	.align		4
        /*004c*/ 	.byte	0x03, 0x1b
        /*004e*/ 	.short	0x00ff


	//----- nvinfo : EIATTR_NUM_BARRIERS
	.align		4
        /*0050*/ 	.byte	0x02, 0x4c
        /*0052*/ 	.byte	0x01
	.zero		1


	//----- nvinfo : EIATTR_MERCURY_ISA_VERSION
	.align		4
        /*0054*/ 	.byte	0x03, 0x5f
        /*0056*/ 	.short	0x0101


	//----- nvinfo : EIATTR_VRC_CTA_INIT_COUNT
	.align		4
        /*0058*/ 	.byte	0x02, 0x4a
	.zero		1
	.zero		1


	//----- nvinfo : EIATTR_EXIT_INSTR_OFFSETS
	.align		4
        /*005c*/ 	.byte	0x04, 0x1c
        /*005e*/ 	.short	(.L_29 - .L_28)


	//   ....[0]....
.L_28:
        /*0060*/ 	.word	0x000001a0


	//   ....[1]....
        /*0064*/ 	.word	0x00000280


	//----- nvinfo : EIATTR_CRS_STACK_SIZE
	.align		4
.L_29:
        /*0068*/ 	.byte	0x04, 0x1e
        /*006a*/ 	.short	(.L_31 - .L_30)
.L_30:
        /*006c*/ 	.word	0x00000000


	//----- nvinfo : EIATTR_CBANK_PARAM_SIZE
	.align		4
.L_31:
        /*0070*/ 	.byte	0x03, 0x19
        /*0072*/ 	.short	0x0020


	//----- nvinfo : EIATTR_PARAM_CBANK
	.align		4
        /*0074*/ 	.byte	0x04, 0x0a
        /*0076*/ 	.short	(.L_33 - .L_32)
	.align		4
.L_32:
        /*0078*/ 	.word	index@(.nv.constant0._Z22findNumberofOccurancesPiS_S_S_)
        /*007c*/ 	.short	0x0380
        /*007e*/ 	.short	0x0020


	//----- nvinfo : EIATTR_SW_WAR
	.align		4
.L_33:
        /*0080*/ 	.byte	0x04, 0x36
        /*0082*/ 	.short	(.L_35 - .L_34)
.L_34:
        /*0084*/ 	.word	0x00000008
.L_35:


//--------------------- .nv.info._Z20findMinInArrayKernelPiiS_S_ --------------------------
	.section	.nv.info._Z20findMinInArrayKernelPiiS_S_,"",@"SHT_CUDA_INFO"
	.sectionflags	@""
	.align	4


	//----- nvinfo : EIATTR_CUDA_API_VERSION
	.align		4
        /*0000*/ 	.byte	0x04, 0x37
        /*0002*/ 	.short	(.L_37 - .L_36)
.L_36:
        /*0004*/ 	.word	0x00000082


	//----- nvinfo : EIATTR_KPARAM_INFO
	.align		4
.L_37:
        /*0008*/ 	.byte	0x04, 0x17
        /*000a*/ 	.short	(.L_39 - .L_38)
.L_38:
        /*000c*/ 	.word	0x00000000
        /*0010*/ 	.short	0x0003
        /*0012*/ 	.short	0x0018
        /*0014*/ 	.byte	0x00, 0xf5, 0x21, 0x00


	//----- nvinfo : EIATTR_KPARAM_INFO
	.align		4
.L_39:
        /*0018*/ 	.byte	0x04, 0x17
        /*001a*/ 	.short	(.L_41 - .L_40)
.L_40:
        /*001c*/ 	.word	0x00000000
        /*0020*/ 	.short	0x0002
        /*0022*/ 	.short	0x0010
        /*0024*/ 	.byte	0x00, 0xf5, 0x21, 0x00


	//----- nvinfo : EIATTR_KPARAM_INFO
	.align		4
.L_41:
        /*0028*/ 	.byte	0x04, 0x17
        /*002a*/ 	.short	(.L_43 - .L_42)
.L_42:
        /*002c*/ 	.word	0x00000000
        /*0030*/ 	.short	0x0001
        /*0032*/ 	.short	0x0008
        /*0034*/ 	.byte	0x00, 0xf0, 0x11, 0x00


	//----- nvinfo : EIATTR_KPARAM_INFO
	.align		4
.L_43:
        /*0038*/ 	.byte	0x04, 0x17
        /*003a*/ 	.short	(.L_45 - .L_44)
.L_44:
        /*003c*/ 	.word	0x00000000
        /*0040*/ 	.short	0x0000
        /*0042*/ 	.short	0x0000
        /*0044*/ 	.byte	0x00, 0xf5, 0x21, 0x00


	//----- nvinfo : EIATTR_SPARSE_MMA_MASK
	.align		4
.L_45:
        /*0048*/ 	.byte	0x03, 0x50
        /*004a*/ 	.short	0x0000


	//----- nvinfo : EIATTR_MAXREG_COUNT
	.align		4
        /*004c*/ 	.byte	0x03, 0x1b
        /*004e*/ 	.short	0x00ff


	//----- nvinfo : EIATTR_NUM_BARRIERS
	.align		4
        /*0050*/ 	.byte	0x02, 0x4c
        /*0052*/ 	.byte	0x01
	.zero		1


	//----- nvinfo : EIATTR_MERCURY_ISA_VERSION
	.align		4
        /*0054*/ 	.byte	0x03, 0x5f
        /*0056*/ 	.short	0x0101


	//----- nvinfo : EIATTR_VRC_CTA_INIT_COUNT
	.align		4
        /*0058*/ 	.byte	0x02, 0x4a
	.zero		1
	.zero		1


	//----- nvinfo : EIATTR_EXIT_INSTR_OFFSETS
	.align		4
        /*005c*/ 	.byte	0x04, 0x1c
        /*005e*/ 	.short	(.L_47 - .L_46)


	//   ....[0]....
.L_46:
        /*0060*/ 	.word	0x00000330


	//   ....[1]....
        /*0064*/ 	.word	0x00000490


	//----- nvinfo : EIATTR_CRS_STACK_SIZE
	.align		4
.L_47:
        /*0068*/ 	.byte	0x04, 0x1e
        /*006a*/ 	.short	(.L_49 - .L_48)
.L_48:
        /*006c*/ 	.word	0x00000000


	//----- nvinfo : EIATTR_CBANK_PARAM_SIZE
	.align		4
.L_49:
        /*0070*/ 	.byte	0x03, 0x19
        /*0072*/ 	.short	0x0020


	//----- nvinfo : EIATTR_PARAM_CBANK
	.align		4
        /*0074*/ 	.byte	0x04, 0x0a
        /*0076*/ 	.short	(.L_51 - .L_50)
	.align		4
.L_50:
        /*0078*/ 	.word	index@(.nv.constant0._Z20findMinInArrayKernelPiiS_S_)
        /*007c*/ 	.short	0x0380
        /*007e*/ 	.short	0x0020


	//----- nvinfo : EIATTR_SW_WAR
	.align		4
.L_51:
        /*0080*/ 	.byte	0x04, 0x36
        /*0082*/ 	.short	(.L_53 - .L_52)
.L_52:
        /*0084*/ 	.word	0x00000008
.L_53:


//--------------------- .nv.info._Z16computeMSEKernelPiPhS0_iiiii --------------------------
	.section	.nv.info._Z16computeMSEKernelPiPhS0_iiiii,"",@"SHT_CUDA_INFO"
	.sectionflags	@""
	.align	4


	//----- nvinfo : EIATTR_CUDA_API_VERSION
	.align		4
        /*0000*/ 	.byte	0x04, 0x37
        /*0002*/ 	.short	(.L_55 - .L_54)
.L_54:
        /*0004*/ 	.word	0x00000082


	//----- nvinfo : EIATTR_KPARAM_INFO
	.align		4
.L_55:
        /*0008*/ 	.byte	0x04, 0x17
        /*000a*/ 	.short	(.L_57 - .L_56)
.L_56:
        /*000c*/ 	.word	0x00000000
        /*0010*/ 	.short	0x0007
        /*0012*/ 	.short	0x0028
        /*0014*/ 	.byte	0x00, 0xf0, 0x11, 0x00


	//----- nvinfo : EIATTR_KPARAM_INFO
	.align		4
.L_57:
        /*0018*/ 	.byte	0x04, 0x17
        /*001a*/ 	.short	(.L_59 - .L_58)
.L_58:
        /*001c*/ 	.word	0x00000000
        /*0020*/ 	.short	0x0006
        /*0022*/ 	.short	0x0024
        /*0024*/ 	.byte	0x00, 0xf0, 0x11, 0x00


	//----- nvinfo : EIATTR_KPARAM_INFO
	.align		4
.L_59:
        /*0028*/ 	.byte	0x04, 0x17
        /*002a*/ 	.short	(.L_61 - .L_60)
.L_60:
        /*002c*/ 	.word	0x00000000
        /*0030*/ 	.short	0x0005
        /*0032*/ 	.short	0x0020
        /*0034*/ 	.byte	0x00, 0xf0, 0x11, 0x00


	//----- nvinfo : EIATTR_KPARAM_INFO
	.align		4
.L_61:
        /*0038*/ 	.byte	0x04, 0x17
        /*003a*/ 	.short	(.L_63 - .L_62)
.L_62:
        /*003c*/ 	.word	0x00000000
        /*0040*/ 	.short	0x0004
        /*0042*/ 	.short	0x001c
        /*0044*/ 	.byte	0x00, 0xf0, 0x11, 0x00


	//----- nvinfo : EIATTR_KPARAM_INFO
	.align		4
.L_63:
        /*0048*/ 	.byte	0x04, 0x17
        /*004a*/ 	.short	(.L_65 - .L_64)
.L_64:
        /*004c*/ 	.word	0x00000000
        /*0050*/ 	.short	0x0003
        /*0052*/ 	.short	0x0018
        /*0054*/ 	.byte	0x00, 0xf0, 0x11, 0x00


	//----- nvinfo : EIATTR_KPARAM_INFO
	.align		4
.L_65:
        /*0058*/ 	.byte	0x04, 0x17
        /*005a*/ 	.short	(.L_67 - .L_66)
.L_66:
        /*005c*/ 	.word	0x00000000
        /*0060*/ 	.short	0x0002
        /*0062*/ 	.short	0x0010
        /*0064*/ 	.byte	0x00, 0xf5, 0x21, 0x00


	//----- nvinfo : EIATTR_KPARAM_INFO
	.align		4
.L_67:
        /*0068*/ 	.byte	0x04, 0x17
        /*006a*/ 	.short	(.L_69 - .L_68)
.L_68:
        /*006c*/ 	.word	0x00000000
        /*0070*/ 	.short	0x0001
        /*0072*/ 	.short	0x0008
        /*0074*/ 	.byte	0x00, 0xf5, 0x21, 0x00


	//----- nvinfo : EIATTR_KPARAM_INFO
	.align		4
.L_69:
        /*0078*/ 	.byte	0x04, 0x17
        /*007a*/ 	.short	(.L_71 - .L_70)
.L_70:
        /*007c*/ 	.word	0x00000000
        /*0080*/ 	.short	0x0000
        /*0082*/ 	.short	0x0000
        /*0084*/ 	.byte	0x00, 0xf5, 0x21, 0x00


	//----- nvinfo : EIATTR_SPARSE_MMA_MASK
	.align		4
.L_71:
        /*0088*/ 	.byte	0x03, 0x50
        /*008a*/ 	.short	0x0000


	//----- nvinfo : EIATTR_MAXREG_COUNT
	.align		4
        /*008c*/ 	.byte	0x03, 0x1b
        /*008e*/ 	.short	0x00ff


	//----- nvinfo : EIATTR_NUM_BARRIERS
	.align		4
        /*0090*/ 	.byte	0x02, 0x4c
        /*0092*/ 	.byte	0x01
	.zero		1


	//----- nvinfo : EIATTR_MERCURY_ISA_VERSION
	.align		4
        /*0094*/ 	.byte	0x03, 0x5f
        /*0096*/ 	.short	0x0101


	//----- nvinfo : EIATTR_VRC_CTA_INIT_COUNT
	.align		4
        /*0098*/ 	.byte	0x02, 0x4a
	.zero		1
	.zero		1


	//----- nvinfo : EIATTR_EXIT_INSTR_OFFSETS
	.align		4
        /*009c*/ 	.byte	0x04, 0x1c
        /*009e*/ 	.short	(.L_73 - .L_72)


	//   ....[0]....
.L_72:
        /*00a0*/ 	.word	0x00000100


	//   ....[1]....
        /*00a4*/ 	.word	0x00000ae0


	//   ....[2]....
        /*00a8*/ 	.word	0x00000b20


	//----- nvinfo : EIATTR_CBANK_PARAM_SIZE
	.align		4
.L_73:
        /*00ac*/ 	.byte	0x03, 0x19
        /*00ae*/ 	.short	0x002c


	//----- nvinfo : EIATTR_PARAM_CBANK
	.align		4
        /*00b0*/ 	.byte	0x04, 0x0a
        /*00b2*/ 	.short	(.L_75 - .L_74)
	.align		4
.L_74:
        /*00b4*/ 	.word	index@(.nv.constant0._Z16computeMSEKernelPiPhS0_iiiii)
        /*00b8*/ 	.short	0x0380
        /*00ba*/ 	.short	0x002c


	//----- nvinfo : EIATTR_SW_WAR
	.align		4
.L_75:
        /*00bc*/ 	.byte	0x04, 0x36
        /*00be*/ 	.short	(.L_77 - .L_76)
.L_76:
        /*00c0*/ 	.word	0x00000008
.L_77:


//--------------------- .nv.callgraph             --------------------------
	.section	.nv.callgraph,"",@"SHT_CUDA_CALLGRAPH"
	.align	4
	.sectionentsize	8
	.align		4
        /*0000*/ 	.word	0x00000000
	.align		4
        /*0004*/ 	.word	0xffffffff
	.align		4
        /*0008*/ 	.word	0x00000000
	.align		4
        /*000c*/ 	.word	0xfffffffe
	.align		4
        /*0010*/ 	.word	0x00000000
	.align		4
        /*0014*/ 	.word	0xfffffffd
	.align		4
        /*0018*/ 	.word	0x00000000
	.align		4
        /*001c*/ 	.word	0xfffffffc


//--------------------- .text._Z22findNumberofOccurancesPiS_S_S_ --------------------------
	.section	.text._Z22findNumberofOccurancesPiS_S_S_,"ax",@progbits
	.align	128
        .global         _Z22findNumberofOccurancesPiS_S_S_
        .type           _Z22findNumberofOccurancesPiS_S_S_,@function
        .size           _Z22findNumberofOccurancesPiS_S_S_,(.L_x_20 - _Z22findNumberofOccurancesPiS_S_S_)
        .other          _Z22findNumberofOccurancesPiS_S_S_,@"STO_CUDA_ENTRY STV_DEFAULT"
_Z22findNumberofOccurancesPiS_S_S_:
.text._Z22findNumberofOccurancesPiS_S_S_:
[----:B------:R-:W-:Y:S01]  /*0000*/  LDC R1, c[0x0][0x37c] ;  /* 0x0000df00ff017b82 */ /* 0x000fe20000000800 */
[----:B------:R-:W0:Y:S07]  /*0010*/  S2R R7, SR_TID.X ;  /* 0x0000000000077919 */ /* 0x000e2e0000002100 */
[----:B------:R-:W0:Y:S01]  /*0020*/  S2UR UR4, SR_CTAID.X ;  /* 0x00000000000479c3 */ /* 0x000e220000002500 */
[----:B------:R-:W1:Y:S07]  /*0030*/  LDCU.64 UR6, c[0x0][0x358] ;  /* 0x00006b00ff0677ac */ /* 0x000e6e0008000a00 */
[----:B------:R-:W0:Y:S08]  /*0040*/  LDC R0, c[0x0][0x360] ;  /* 0x0000d800ff007b82 */ /* 0x000e300000000800 */
[----:B------:R-:W2:Y:S01]  /*0050*/  LDC.64 R2, c[0x0][0x380] ;  /* 0x0000e000ff027b82 */ /* 0x000ea20000000a00 */
[----:B0-----:R-:W-:-:S04]  /*0060*/  IMAD R5, R0, UR4, R7 ;  /* 0x0000000400057c24 */ /* 0x001fc8000f8e0207 */
[----:B--2---:R-:W-:-:S06]  /*0070*/  IMAD.WIDE.U32 R2, R5, 0x4, R2 ;  /* 0x0000000405027825 */ /* 0x004fcc00078e0002 */
[----:B-1----:R-:W2:Y:S01]  /*0080*/  LDG.E R2, desc[UR6][R2.64] ;  /* 0x0000000602027981 */ /* 0x002ea2000c1e1900 */
[----:B------:R-:W0:Y:S01]  /*0090*/  S2UR UR5, SR_CgaCtaId ;  /* 0x00000000000579c3 */ /* 0x000e220000008800 */
[----:B------:R-:W-:Y:S01]  /*00a0*/  UMOV UR4, 0x400 ;  /* 0x0000040000047882 */ /* 0x000fe20000000000 */
[----:B------:R-:W-:-:S06]  /*00b0*/  ISETP.NE.AND P0, PT, R7, RZ, PT ;  /* 0x000000ff0700720c */ /* 0x000fcc0003f05270 */
[----:B------:R-:W1:Y:S01]  /*00c0*/  LDC.64 R4, c[0x0][0x388] ;  /* 0x0000e200ff047b82 */ /* 0x000e620000000a00 */
[----:B0-----:R-:W-:-:S06]  /*00d0*/  ULEA UR4, UR5, UR4, 0x18 ;  /* 0x0000000405047291 */ /* 0x001fcc000f8ec0ff */
[----:B------:R-:W-:-:S05]  /*00e0*/  LEA R7, R7, UR4, 0x2 ;  /* 0x0000000407077c11 */ /* 0x000fca000f8e10ff */
[----:B--2---:R-:W-:Y:S04]  /*00f0*/  STS [R7], R2 ;  /* 0x0000000207007388 */ /* 0x004fe80000000800 */
[----:B------:R-:W-:Y:S01]  /*0100*/  @!P0 STS [UR4], RZ ;  /* 0x000000ffff008988 */ /* 0x000fe20008000804 */
[----:B------:R-:W-:Y:S06]  /*0110*/  BAR.SYNC.DEFER_BLOCKING 0x0 ;  /* 0x0000000000007b1d */ /* 0x000fec0000010000 */
[----:B-1----:R-:W2:Y:S01]  /*0120*/  LDG.E R5, desc[UR6][R4.64] ;  /* 0x0000000604057981 */ /* 0x002ea2000c1e1900 */
[----:B------:R-:W-:Y:S03]  /*0130*/  BSSY.RECONVERGENT B0, `(.L_x_0) ;  /* 0x0000005000007945 */ /* 0x000fe60003800200 */
[----:B------:R-:W2:Y:S02]  /*0140*/  LDS R0, [R7] ;  /* 0x0000000007007984 */ /* 0x000ea40000000800 */
[----:B--2---:R-:W-:-:S13]  /*0150*/  ISETP.NE.AND P1, PT, R0, R5, PT ;  /* 0x000000050000720c */ /* 0x004fda0003f25270 */
[----:B------:R-:W-:Y:S05]  /*0160*/  @P1 BRA `(.L_x_1) ;  /* 0x0000000000041947 */ /* 0x000fea0003800000 */
[----:B------:R-:W-:Y:S01]  /*0170*/  ATOMS.POPC.INC.32 RZ, [UR4] ;  /* 0x00000000ffff7f8c */ /* 0x000fe2000d800004 */
.L_x_1:
[----:B------:R-:W-:Y:S05]  /*0180*/  BSYNC.RECONVERGENT B0 ;  /* 0x0000000000007941 */ /* 0x000fea0003800200 */
.L_x_0:
[----:B------:R-:W-:Y:S06]  /*0190*/  BAR.SYNC.DEFER_BLOCKING 0x0 ;  /* 0x0000000000007b1d */ /* 0x000fec0000010000 */
[----:B------:R-:W-:Y:S05]  /*01a0*/  @P0 EXIT ;  /* 0x000000000000094d */ /* 0x000fea0003800000 */
[----:B------:R-:W0:Y:S01]  /*01b0*/  LDC.64 R2, c[0x0][0x390] ;  /* 0x0000e400ff027b82 */ /* 0x000e220000000a00 */
[----:B------:R-:W-:Y:S01]  /*01c0*/  BSSY B0, `(.L_x_2) ;  /* 0x0000007000007945 */ /* 0x000fe20003800000 */
[----:B------:R-:W-:-:S07]  /*01d0*/  IMAD.MOV.U32 R5, RZ, RZ, 0x1 ;  /* 0x00000001ff057424 */ /* 0x000fce00078e00ff */
.L_x_3:
[----:B------:R-:W-:Y:S01]  /*01e0*/  IMAD.MOV.U32 R4, RZ, RZ, RZ ;  /* 0x000000ffff047224 */ /* 0x000fe200078e00ff */
[----:B------:R-:W-:Y:S05]  /*01f0*/  YIELD ;  /* 0x0000000000007946 */ /* 0x000fea0003800000 */
[----:B0-----:R-:W2:Y:S02]  /*0200*/  ATOMG.E.CAS.STRONG.GPU PT, R0, [R2], R4, R5 ;  /* 0x00000004020073a9 */ /* 0x001ea400001ee105 */
[----:B--2---:R-:W-:-:S13]  /*0210*/  ISETP.NE.AND P0, PT, R0, RZ, PT ;  /* 0x000000ff0000720c */ /* 0x004fda0003f05270 */
[----:B------:R-:W-:Y:S05]  /*0220*/  @P0 BRA `(.L_x_3) ;  /* 0xfffffffc00ec0947 */ /* 0x000fea000383ffff */
[----:B------:R-:W-:Y:S05]  /*0230*/  BSYNC B0 ;  /* 0x0000000000007941 */ /* 0x000fea0003800000 */
.L_x_2:
[----:B------:R-:W0:Y:S01]  /*0240*/  LDS R7, [UR4] ;  /* 0x00000004ff077984 */ /* 0x000e220008000800 */
[----:B------:R-:W0:Y:S03]  /*0250*/  LDC.64 R4, c[0x0][0x398] ;  /* 0x0000e600ff047b82 */ /* 0x000e260000000a00 */
[----:B0-----:R-:W-:Y:S04]  /*0260*/  REDG.E.ADD.STRONG.GPU desc[UR6][R4.64], R7 ;  /* 0x000000070400798e */ /* 0x001fe8000c12e106 */
[----:B------:R-:W-:Y:S01]  /*0270*/  ATOMG.E.EXCH.STRONG.GPU PT, RZ, desc[UR6][R2.64], RZ ;  /* 0x800000ff02ff79a8 */ /* 0x000fe2000c1ef106 */
[----:B------:R-:W-:Y:S05]  /*0280*/  EXIT ;  /* 0x000000000000794d */ /* 0x000fea0003800000 */
.L_x_4:
[----:B------:R-:W-:-:S00]  /*0290*/  BRA `(.L_x_4) ;  /* 0xfffffffc00fc7947 */ /* 0x000fc0000383ffff */
[----:B------:R-:W-:-:S00]  /*02a0*/  NOP ;  /* 0x0000000000007918 */ /* 0x000fc00000000000 */
        /* <DEDUP_REMOVED lines=13> */
.L_x_20:


//--------------------- .text._Z20findMinInArrayKernelPiiS_S_ --------------------------
	.section	.text._Z20findMinInArrayKernelPiiS_S_,"ax",@progbits
	.align	128
        .global         _Z20findMinInArrayKernelPiiS_S_
        .type           _Z20findMinInArrayKernelPiiS_S_,@function
        .size           _Z20findMinInArrayKernelPiiS_S_,(.L_x_21 - _Z20findMinInArrayKernelPiiS_S_)
        .other          _Z20findMinInArrayKernelPiiS_S_,@"STO_CUDA_ENTRY STV_DEFAULT"
_Z20findMinInArrayKernelPiiS_S_:
.text._Z20findMinInArrayKernelPiiS_S_:
[----:B------:R-:W-:Y:S01]  /*0000*/  LDC R1, c[0x0][0x37c] ;  /* 0x0000df00ff017b82 */ /* 0x000fe20000000800 */
[----:B------:R-:W0:Y:S07]  /*0010*/  S2R R13, SR_TID.X ;  /* 0x00000000000d7919 */ /* 0x000e2e0000002100 */
[----:B------:R-:W0:Y:S01]  /*0020*/  S2UR UR4, SR_CTAID.X ;  /* 0x00000000000479c3 */ /* 0x000e220000002500 */
[----:B------:R-:W1:Y:S01]  /*0030*/  LDCU UR5, c[0x0][0x388] ;  /* 0x00007100ff0577ac */ /* 0x000e620008000800 */
[----:B------:R-:W-:Y:S01]  /*0040*/  BSSY.RECONVERGENT B0, `(.L_x_5) ;  /* 0x0000017000007945 */ /* 0x000fe20003800200 */
[----:B------:R-:W-:Y:S01]  /*0050*/  IMAD.MOV.U32 R7, RZ, RZ, 0x3e8 ;  /* 0x000003e8ff077424 */ /* 0x000fe200078e00ff */
[----:B------:R-:W2:Y:S04]  /*0060*/  LDCU.64 UR6, c[0x0][0x358] ;  /* 0x00006b00ff0677ac */ /* 0x000ea80008000a00 */
[----:B------:R-:W0:Y:S02]  /*0070*/  LDC R6, c[0x0][0x360] ;  /* 0x0000d800ff067b82 */ /* 0x000e240000000800 */
[----:B0-----:R-:W-:-:S05]  /*0080*/  IMAD R0, R6, UR4, R13 ;  /* 0x0000000406007c24 */ /* 0x001fca000f8e020d */
[----:B-1----:R-:W-:-:S13]  /*0090*/  ISETP.GE.U32.AND P0, PT, R0, UR5, PT ;  /* 0x0000000500007c0c */ /* 0x002fda000bf06070 */
[----:B--2---:R-:W-:Y:S05]  /*00a0*/  @P0 BRA `(.L_x_6) ;  /* 0x0000000000400947 */ /* 0x004fea0003800000 */
[----:B------:R-:W0:Y:S01]  /*00b0*/  LDC.64 R4, c[0x0][0x380] ;  /* 0x0000e000ff047b82 */ /* 0x000e220000000a00 */
[----:B------:R-:W1:Y:S01]  /*00c0*/  LDCU UR4, c[0x0][0x370] ;  /* 0x00006e00ff0477ac */ /* 0x000e620008000800 */
[----:B------:R-:W-:Y:S02]  /*00d0*/  IMAD.MOV.U32 R9, RZ, RZ, RZ ;  /* 0x000000ffff097224 */ /* 0x000fe400078e00ff */
[----:B------:R-:W-:Y:S02]  /*00e0*/  IMAD.MOV.U32 R7, RZ, RZ, 0x3e8 ;  /* 0x000003e8ff077424 */ /* 0x000fe400078e00ff */
[----:B-1----:R-:W-:-:S07]  /*00f0*/  IMAD R10, R6, UR4, RZ ;  /* 0x00000004060a7c24 */ /* 0x002fce000f8e02ff */
.L_x_7:
[----:B------:R-:W-:-:S04]  /*0100*/  IMAD.IADD R11, R0, 0x1, R9 ;  /* 0x00000001000b7824 */ /* 0x000fc800078e0209 */
[----:B0-----:R-:W-:-:S06]  /*0110*/  IMAD.WIDE.U32 R2, R11, 0x4, R4 ;  /* 0x000000040b027825 */ /* 0x001fcc00078e0004 */
[----:B------:R-:W2:Y:S01]  /*0120*/  LDG.E R2, desc[UR6][R2.64] ;  /* 0x0000000602027981 */ /* 0x000ea2000c1e1900 */
[----:B-1----:R-:W-:Y:S01]  /*0130*/  I2FP.F32.S32 R7, R7 ;  /* 0x0000000700077245 */ /* 0x002fe20000201400 */
[C---:B------:R-:W-:Y:S02]  /*0140*/  IMAD.IADD R11, R10.reuse, 0x1, R11 ;  /* 0x000000010a0b7824 */ /* 0x040fe400078e020b */
[----:B------:R-:W-:-:S03]  /*0150*/  IMAD.IADD R9, R10, 0x1, R9 ;  /* 0x000000010a097824 */ /* 0x000fc600078e0209 */
[----:B------:R-:W-:Y:S02]  /*0160*/  ISETP.GE.U32.AND P0, PT, R11, UR5, PT ;  /* 0x000000050b007c0c */ /* 0x000fe4000bf06070 */
[----:B--2---:R-:W-:-:S04]  /*0170*/  I2FP.F32.S32 R8, R2 ;  /* 0x0000000200087245 */ /* 0x004fc80000201400 */
[----:B------:R-:W-:-:S06]  /*0180*/  FMNMX R7, R7, R8, PT ;  /* 0x0000000807077209 */ /* 0x000fcc0003800000 */
[----:B------:R-:W1:Y:S01]  /*0190*/  F2I.TRUNC.NTZ R7, R7 ;  /* 0x0000000700077305 */ /* 0x000e62000020f100 */
[----:B------:R-:W-:Y:S05]  /*01a0*/  @!P0 BRA `(.L_x_7) ;  /* 0xfffffffc00d48947 */ /* 0x000fea000383ffff */
.L_x_6:
[----:B------:R-:W-:Y:S05]  /*01b0*/  BSYNC.RECONVERGENT B0 ;  /* 0x0000000000007941 */ /* 0x000fea0003800200 */
.L_x_5:
[----:B------:R-:W0:Y:S01]  /*01c0*/  S2UR UR5, SR_CgaCtaId ;  /* 0x00000000000579c3 */ /* 0x000e220000008800 */
[----:B------:R-:W-:Y:S01]  /*01d0*/  UMOV UR4, 0x400 ;  /* 0x0000040000047882 */ /* 0x000fe20000000000 */
[----:B------:R-:W-:Y:S02]  /*01e0*/  ISETP.GE.U32.AND P1, PT, R6, 0x2, PT ;  /* 0x000000020600780c */ /* 0x000fe40003f26070 */
[----:B------:R-:W-:Y:S01]  /*01f0*/  ISETP.NE.AND P0, PT, R13, RZ, PT ;  /* 0x000000ff0d00720c */ /* 0x000fe20003f05270 */
[----:B0-----:R-:W-:-:S06]  /*0200*/  ULEA UR4, UR5, UR4, 0x18 ;  /* 0x0000000405047291 */ /* 0x001fcc000f8ec0ff */
[----:B------:R-:W-:-:S05]  /*0210*/  LEA R0, R13, UR4, 0x2 ;  /* 0x000000040d007c11 */ /* 0x000fca000f8e10ff */
[----:B-1----:R0:W-:Y:S01]  /*0220*/  STS [R0], R7 ;  /* 0x0000000700007388 */ /* 0x0021e20000000800 */
[----:B------:R-:W-:Y:S06]  /*0230*/  BAR.SYNC.DEFER_BLOCKING 0x0 ;  /* 0x0000000000007b1d */ /* 0x000fec0000010000 */
[----:B------:R-:W-:Y:S05]  /*0240*/  @!P1 BRA `(.L_x_8) ;  /* 0x0000000000389947 */ /* 0x000fea0003800000 */
.L_x_9:
[----:B------:R-:W-:-:S04]  /*0250*/  SHF.R.U32.HI R4, RZ, 0x1, R6 ;  /* 0x00000001ff047819 */ /* 0x000fc80000011606 */
[----:B------:R-:W-:-:S13]  /*0260*/  ISETP.GE.U32.AND P1, PT, R13, R4, PT ;  /* 0x000000040d00720c */ /* 0x000fda0003f26070 */
[----:B------:R-:W-:Y:S01]  /*0270*/  @!P1 IMAD R3, R4, 0x4, R0 ;  /* 0x0000000404039824 */ /* 0x000fe200078e0200 */
[----:B------:R-:W1:Y:S05]  /*0280*/  @!P1 LDS R2, [R0] ;  /* 0x0000000000029984 */ /* 0x000e6a0000000800 */
[----:B------:R-:W2:Y:S01]  /*0290*/  @!P1 LDS R3, [R3] ;  /* 0x0000000003039984 */ /* 0x000ea20000000800 */
[----:B-1----:R-:W-:Y:S02]  /*02a0*/  @!P1 I2FP.F32.S32 R2, R2 ;  /* 0x0000000200029245 */ /* 0x002fe40000201400 */
[----:B--2---:R-:W-:-:S04]  /*02b0*/  @!P1 I2FP.F32.S32 R5, R3 ;  /* 0x0000000300059245 */ /* 0x004fc80000201400 */
[----:B------:R-:W-:-:S04]  /*02c0*/  @!P1 FMNMX R2, R2, R5, PT ;  /* 0x0000000502029209 */ /* 0x000fc80003800000 */
[----:B------:R-:W1:Y:S02]  /*02d0*/  @!P1 F2I.TRUNC.NTZ R5, R2 ;  /* 0x0000000200059305 */ /* 0x000e64000020f100 */
[----:B-1----:R1:W-:Y:S01]  /*02e0*/  @!P1 STS [R0], R5 ;  /* 0x0000000500009388 */ /* 0x0023e20000000800 */
[----:B------:R-:W-:Y:S01]  /*02f0*/  BAR.SYNC.DEFER_BLOCKING 0x0 ;  /* 0x0000000000007b1d */ /* 0x000fe20000010000 */
[----:B------:R-:W-:Y:S01]  /*0300*/  ISETP.GT.U32.AND P1, PT, R6, 0x3, PT ;  /* 0x000000030600780c */ /* 0x000fe20003f24070 */
[----:B------:R-:W-:-:S12]  /*0310*/  IMAD.MOV.U32 R6, RZ, RZ, R4 ;  /* 0x000000ffff067224 */ /* 0x000fd800078e0004 */
[----:B-1----:R-:W-:Y:S05]  /*0320*/  @P1 BRA `(.L_x_9) ;  /* 0xfffffffc00c81947 */ /* 0x002fea000383ffff */
.L_x_8:
[----:B------:R-:W-:Y:S05]  /*0330*/  @P0 EXIT ;  /* 0x000000000000094d */ /* 0x000fea0003800000 */
[----:B------:R-:W1:Y:S01]  /*0340*/  LDC.64 R2, c[0x0][0x398] ;  /* 0x0000e600ff027b82 */ /* 0x000e620000000a00 */
[----:B------:R-:W-:Y:S01]  /*0350*/  BSSY B0, `(.L_x_10) ;  /* 0x0000007000007945 */ /* 0x000fe20003800000 */
[----:B------:R-:W-:-:S07]  /*0360*/  IMAD.MOV.U32 R5, RZ, RZ, 0x1 ;  /* 0x00000001ff057424 */ /* 0x000fce00078e00ff */
.L_x_11:
[----:B------:R-:W-:Y:S01]  /*0370*/  IMAD.MOV.U32 R4, RZ, RZ, RZ ;  /* 0x000000ffff047224 */ /* 0x000fe200078e00ff */
[----:B------:R-:W-:Y:S05]  /*0380*/  YIELD ;  /* 0x0000000000007946 */ /* 0x000fea0003800000 */
[----:B01----:R-:W2:Y:S02]  /*0390*/  ATOMG.E.CAS.STRONG.GPU PT, R0, [R2], R4, R5 ;  /* 0x00000004020073a9 */ /* 0x003ea400001ee105 */
[----:B--2---:R-:W-:-:S13]  /*03a0*/  ISETP.NE.AND P0, PT, R0, RZ, PT ;  /* 0x000000ff0000720c */ /* 0x004fda0003f05270 */
[----:B------:R-:W-:Y:S05]  /*03b0*/  @P0 BRA `(.L_x_11) ;  /* 0xfffffffc00ec0947 */ /* 0x000fea000383ffff */
[----:B------:R-:W-:Y:S05]  /*03c0*/  BSYNC B0 ;  /* 0x0000000000007941 */ /* 0x000fea0003800000 */
.L_x_10:
[----:B------:R-:W0:Y:S02]  /*03d0*/  LDC.64 R4, c[0x0][0x390] ;  /* 0x0000e400ff047b82 */ /* 0x000e240000000a00 */
[----:B0-----:R-:W2:Y:S06]  /*03e0*/  LDG.E R0, desc[UR6][R4.64] ;  /* 0x0000000604007981 */ /* 0x001eac000c1e1900 */
[----:B------:R-:W0:Y:S01]  /*03f0*/  S2UR UR5, SR_CgaCtaId ;  /* 0x00000000000579c3 */ /* 0x000e220000008800 */
[----:B------:R-:W-:Y:S02]  /*0400*/  UMOV UR4, 0x400 ;  /* 0x0000040000047882 */ /* 0x000fe40000000000 */
[----:B0-----:R-:W-:-:S09]  /*0410*/  ULEA UR4, UR5, UR4, 0x18 ;  /* 0x0000000405047291 */ /* 0x001fd2000f8ec0ff */
[----:B------:R-:W0:Y:S02]  /*0420*/  LDS R6, [UR4] ;  /* 0x00000004ff067984 */ /* 0x000e240008000800 */
[----:B0-----:R-:W-:Y:S02]  /*0430*/  I2FP.F32.S32 R7, R6 ;  /* 0x0000000600077245 */ /* 0x001fe40000201400 */
[----:B--2---:R-:W-:-:S04]  /*0440*/  I2FP.F32.S32 R0, R0 ;  /* 0x0000000000007245 */ /* 0x004fc80000201400 */
[----:B------:R-:W-:-:S04]  /*0450*/  FMNMX R0, R0, R7, PT ;  /* 0x0000000700007209 */ /* 0x000fc80003800000 */
[----:B------:R-:W0:Y:S02]  /*0460*/  F2I.TRUNC.NTZ R7, R0 ;  /* 0x0000000000077305 */ /* 0x000e24000020f100 */
[----:B0-----:R-:W-:Y:S04]  /*0470*/  STG.E desc[UR6][R4.64], R7 ;  /* 0x0000000704007986 */ /* 0x001fe8000c101906 */
[----:B------:R-:W-:Y:S01]  /*0480*/  ATOMG.E.EXCH.STRONG.GPU PT, RZ, desc[UR6][R2.64], RZ ;  /* 0x800000ff02ff79a8 */ /* 0x000fe2000c1ef106 */
[----:B------:R-:W-:Y:S05]  /*0490*/  EXIT ;  /* 0x000000000000794d */ /* 0x000fea0003800000 */
.L_x_12:
        /* <DEDUP_REMOVED lines=14> */
.L_x_21:


//--------------------- .text._Z16computeMSEKernelPiPhS0_iiiii --------------------------
	.section	.text._Z16computeMSEKernelPiPhS0_iiiii,"ax",@progbits
	.align	128
        .global         _Z16computeMSEKernelPiPhS0_iiiii
        .type           _Z16computeMSEKernelPiPhS0_iiiii,@function
        .size           _Z16computeMSEKernelPiPhS0_iiiii,(.L_x_22 - _Z16computeMSEKernelPiPhS0_iiiii)
        .other          _Z16computeMSEKernelPiPhS0_iiiii,@"STO_CUDA_ENTRY STV_DEFAULT"
_Z16computeMSEKernelPiPhS0_iiiii:
.text._Z16computeMSEKernelPiPhS0_iiiii:
[----:B------:R-:W-:Y:S01]  /*0000*/  LDC R1, c[0x0][0x37c] ;  /* 0x0000df00ff017b82 */ /* 0x000fe20000000800 */
[----:B------:R-:W0:Y:S07]  /*0010*/  S2R R0, SR_TID.Y ;  /* 0x0000000000007919 */ /* 0x000e2e0000002200 */
[----:B------:R-:W0:Y:S01]  /*0020*/  S2UR UR5, SR_CTAID.Y ;  /* 0x00000000000579c3 */ /* 0x000e220000002600 */
[----:B------:R-:W1:Y:S01]  /*0030*/  LDCU UR4, c[0x0][0x3a8] ;  /* 0x00007500ff0477ac */ /* 0x000e620008000800 */
[----:B------:R-:W2:Y:S01]  /*0040*/  S2R R9, SR_TID.X ;  /* 0x0000000000097919 */ /* 0x000ea20000002100 */
[----:B------:R-:W3:Y:S05]  /*0050*/  LDCU.64 UR10, c[0x0][0x3a0] ;  /* 0x00007400ff0a77ac */ /* 0x000eea0008000a00 */
[----:B------:R-:W0:Y:S01]  /*0060*/  LDC R3, c[0x0][0x364] ;  /* 0x0000d900ff037b82 */ /* 0x000e220000000800 */
[----:B------:R-:W4:Y:S07]  /*0070*/  LDCU UR18, c[0x0][0x39c] ;  /* 0x00007380ff1277ac */ /* 0x000f2e0008000800 */
[----:B------:R-:W2:Y:S08]  /*0080*/  S2UR UR6, SR_CTAID.X ;  /* 0x00000000000679c3 */ /* 0x000eb00000002500 */
[----:B------:R-:W2:Y:S01]  /*0090*/  LDC R2, c[0x0][0x360] ;  /* 0x0000d800ff027b82 */ /* 0x000ea20000000800 */
[----:B0-----:R-:W-:-:S04]  /*00a0*/  IMAD R0, R3, UR5, R0 ;  /* 0x0000000503007c24 */ /* 0x001fc8000f8e0200 */
[----:B-1----:R-:W-:-:S05]  /*00b0*/  VIADD R3, R0, UR4 ;  /* 0x0000000400037c36 */ /* 0x002fca0008000000 */
[----:B---3--:R-:W-:Y:S01]  /*00c0*/  ISETP.GE.AND P0, PT, R3, UR10, PT ;  /* 0x0000000a03007c0c */ /* 0x008fe2000bf06270 */
[----:B------:R-:W-:-:S05]  /*00d0*/  VIADD R3, R0, UR11 ;  /* 0x0000000b00037c36 */ /* 0x000fca0008000000 */
[----:B----4-:R-:W-:Y:S01]  /*00e0*/  ISETP.GE.OR P0, PT, R3, UR18, P0 ;  /* 0x0000001203007c0c */ /* 0x010fe20008706670 */
[----:B--2---:R-:W-:-:S12]  /*00f0*/  IMAD R9, R2, UR6, R9 ;  /* 0x0000000602097c24 */ /* 0x004fd8000f8e0209 */
[----:B------:R-:W-:Y:S05]  /*0100*/  @P0 EXIT ;  /* 0x000000000000094d */ /* 0x000fea0003800000 */
[----:B------:R-:W-:Y:S01]  /*0110*/  UISETP.LT.AND UP0, UPT, UR4, UR11, UPT ;  /* 0x0000000b0400728c */ /* 0x000fe2000bf01270 */
[----:B------:R-:W-:Y:S01]  /*0120*/  IMAD.MOV.U32 R4, RZ, RZ, RZ ;  /* 0x000000ffff047224 */ /* 0x000fe200078e00ff */
[----:B------:R-:W0:Y:S02]  /*0130*/  LDCU.64 UR14, c[0x0][0x358] ;  /* 0x00006b00ff0e77ac */ /* 0x000e240008000a00 */
[----:B------:R-:W-:-:S04]  /*0140*/  USEL UR4, UR4, UR11, UP0 ;  /* 0x0000000b04047287 */ /* 0x000fc80008000000 */
[----:B------:R-:W-:-:S09]  /*0150*/  UISETP.GE.AND UP0, UPT, UR4, 0x1, UPT ;  /* 0x000000010400788c */ /* 0x000fd2000bf06270 */
[----:B------:R-:W-:Y:S05]  /*0160*/  BRA.U !UP0, `(.L_x_13) ;  /* 0x00000009084c7547 */ /* 0x000fea000b800000 */
[----:B------:R-:W-:Y:S01]  /*0170*/  ULOP3.LUT UR6, UR11, 0x7ffffffc, URZ, 0xc0, !UPT ;  /* 0x7ffffffc0b067892 */ /* 0x000fe2000f8ec0ff */
[----:B------:R-:W-:Y:S01]  /*0180*/  IMAD.MOV.U32 R4, RZ, RZ, RZ ;  /* 0x000000ffff047224 */ /* 0x000fe200078e00ff */
[----:B------:R-:W-:Y:S02]  /*0190*/  UIMAD UR16, UR11, 0x3, URZ ;  /* 0x000000030b1078a4 */ /* 0x000fe4000f8e02ff */
[----:B------:R-:W-:Y:S01]  /*01a0*/  UIADD3 UR9, UPT, UPT, -UR6, URZ, URZ ;  /* 0x000000ff06097290 */ /* 0x000fe2000fffe1ff */
[----:B------:R-:W-:-:S11]  /*01b0*/  UMOV UR4, URZ ;  /* 0x000000ff00047c82 */ /* 0x000fd60008000000 */
.L_x_18:
[----:B------:R-:W1:Y:S01]  /*01c0*/  LDCU UR10, c[0x0][0x3a4] ;  /* 0x00007480ff0a77ac */ /* 0x000e620008000800 */
[----:B------:R-:W-:Y:S01]  /*01d0*/  VIADD R8, R0, UR4 ;  /* 0x0000000400087c36 */ /* 0x000fe20008000000 */
[----:B------:R-:W2:Y:S01]  /*01e0*/  LDCU UR18, c[0x0][0x39c] ;  /* 0x00007380ff1277ac */ /* 0x000ea20008000800 */
[----:B------:R-:W-:Y:S01]  /*01f0*/  UMOV UR5, URZ ;  /* 0x000000ff00057c82 */ /* 0x000fe20008000000 */
[----:B-1----:R-:W-:Y:S01]  /*0200*/  UISETP.GE.U32.AND UP0, UPT, UR10, 0x4, UPT ;  /* 0x000000040a00788c */ /* 0x002fe2000bf06070 */
[----:B--2---:R-:W-:-:S08]  /*0210*/  IMAD R8, R8, UR18, R9 ;  /* 0x0000001208087c24 */ /* 0x004fd0000f8e0209 */
[----:B------:R-:W-:Y:S05]  /*0220*/  BRA.U !UP0, `(.L_x_14) ;  /* 0x0000000508107547 */ /* 0x000fea000b800000 */
[----:B------:R-:W-:Y:S01]  /*0230*/  IMAD R24, R8, 0x3, RZ ;  /* 0x0000000308187824 */ /* 0x000fe200078e02ff */
[----:B------:R-:W1:Y:S01]  /*0240*/  LDCU.64 UR20, c[0x0][0x388] ;  /* 0x00007100ff1477ac */ /* 0x000e620008000a00 */
[----:B------:R-:W2:Y:S01]  /*0250*/  LDCU.64 UR22, c[0x0][0x390] ;  /* 0x00007200ff1677ac */ /* 0x000ea20008000a00 */
[----:B------:R-:W-:Y:S01]  /*0260*/  UIMAD UR8, UR16, UR4, 0x6 ;  /* 0x00000006100874a4 */ /* 0x000fe2000f8e0204 */
[----:B------:R-:W-:-:S11]  /*0270*/  UMOV UR5, UR9 ;  /* 0x0000000900057c82 */ /* 0x000fd60008000000 */
.L_x_15:
[----:B------:R-:W-:Y:S01]  /*0280*/  UIADD3 UR7, UPT, UPT, UR8, -0x6, URZ ;  /* 0xfffffffa08077890 */ /* 0x000fe2000fffe0ff */
[----:B-1----:R-:W-:-:S03]  /*0290*/  IADD3 R2, P0, PT, R24, UR20, RZ ;  /* 0x0000001418027c10 */ /* 0x002fc6000ff1e0ff */
[----:B--2---:R-:W-:Y:S01]  /*02a0*/  UIADD3 UR7, UP0, UPT, UR7, UR22, URZ ;  /* 0x0000001607077290 */ /* 0x004fe2000ff1e0ff */
[----:B------:R-:W-:-:S03]  /*02b0*/  LEA.HI.X.SX32 R3, R24, UR21, 0x1, P0 ;  /* 0x0000001518037c11 */ /* 0x000fc600080f0eff */
[----:B------:R-:W-:Y:S02]  /*02c0*/  UIADD3.X UR12, UPT, UPT, URZ, UR23, URZ, UP0, !UPT ;  /* 0x00000017ff0c7290 */ /* 0x000fe400087fe4ff */
[----:B------:R-:W-:Y:S01]  /*02d0*/  IMAD.U32 R6, RZ, RZ, UR7 ;  /* 0x00000007ff067e24 */ /* 0x000fe2000f8e00ff */
[----:B0-----:R-:W2:Y:S03]  /*02e0*/  LDG.E.U8 R5, desc[UR14][R2.64] ;  /* 0x0000000e02057981 */ /* 0x001ea6000c1e1100 */
[----:B------:R-:W-:Y:S01]  /*02f0*/  IMAD.U32 R7, RZ, RZ, UR12 ;  /* 0x0000000cff077e24 */ /* 0x000fe2000f8e00ff */
[----:B------:R-:W2:Y:S04]  /*0300*/  LDG.E.U8 R25, desc[UR14][R2.64+0x1] ;  /* 0x0000010e02197981 */ /* 0x000ea8000c1e1100 */
[----:B------:R-:W3:Y:S04]  /*0310*/  LDG.E.U8 R21, desc[UR14][R6.64] ;  /* 0x0000000e06157981 */ /* 0x000ee8000c1e1100 */
[----:B------:R-:W3:Y:S04]  /*0320*/  LDG.E.U8 R20, desc[UR14][R6.64+0x1] ;  /* 0x0000010e06147981 */ /* 0x000ee8000c1e1100 */
[----:B------:R0:W3:Y:S01]  /*0330*/  LDG.E.U8 R26, desc[UR14][R6.64+0x2] ;  /* 0x0000020e061a7981 */ /* 0x0000e2000c1e1100 */
[----:B------:R-:W-:-:S02]  /*0340*/  UIADD3 UR7, UPT, UPT, UR8, -0x3, URZ ;  /* 0xfffffffd08077890 */ /* 0x000fc4000fffe0ff */
[----:B------:R-:W-:Y:S01]  /*0350*/  UIADD3 UR13, UP1, UPT, UR8, UR22, URZ ;  /* 0x00000016080d7290 */ /* 0x000fe2000ff3e0ff */
[----:B------:R-:W4:Y:S01]  /*0360*/  LDG.E.U8 R10, desc[UR14][R2.64+0x2] ;  /* 0x0000020e020a7981 */ /* 0x000f22000c1e1100 */
[----:B------:R-:W-:-:S03]  /*0370*/  UIADD3 UR7, UP0, UPT, UR7, UR22, URZ ;  /* 0x0000001607077290 */ /* 0x000fc6000ff1e0ff */
[----:B------:R-:W5:Y:S01]  /*0380*/  LDG.E.U8 R17, desc[UR14][R2.64+0x3] ;  /* 0x0000030e02117981 */ /* 0x000f62000c1e1100 */
[----:B------:R-:W-:Y:S02]  /*0390*/  UIADD3.X UR12, UPT, UPT, URZ, UR23, URZ, UP0, !UPT ;  /* 0x00000017ff0c7290 */ /* 0x000fe400087fe4ff */
[----:B------:R-:W-:Y:S01]  /*03a0*/  IMAD.U32 R22, RZ, RZ, UR7 ;  /* 0x00000007ff167e24 */ /* 0x000fe2000f8e00ff */
[----:B------:R-:W-:Y:S01]  /*03b0*/  UIADD3.X UR17, UPT, UPT, URZ, UR23, URZ, UP1, !UPT ;  /* 0x00000017ff117290 */ /* 0x000fe20008ffe4ff */
[----:B------:R-:W5:Y:S02]  /*03c0*/  LDG.E.U8 R16, desc[UR14][R2.64+0x4] ;  /* 0x0000040e02107981 */ /* 0x000f64000c1e1100 */
[----:B------:R-:W-:Y:S01]  /*03d0*/  IMAD.U32 R23, RZ, RZ, UR12 ;  /* 0x0000000cff177e24 */ /* 0x000fe2000f8e00ff */
[----:B------:R-:W-:Y:S01]  /*03e0*/  UIADD3 UR7, UPT, UPT, UR8, 0x3, URZ ;  /* 0x0000000308077890 */ /* 0x000fe2000fffe0ff */
[----:B0-----:R-:W-:Y:S01]  /*03f0*/  IMAD.U32 R6, RZ, RZ, UR13 ;  /* 0x0000000dff067e24 */ /* 0x001fe2000f8e00ff */
[----:B------:R-:W5:Y:S02]  /*0400*/  LDG.E.U8 R19, desc[UR14][R2.64+0x5] ;  /* 0x0000050e02137981 */ /* 0x000f64000c1e1100 */
[----:B------:R-:W-:-:S02]  /*0410*/  UIADD3 UR7, UP0, UPT, UR7, UR22, URZ ;  /* 0x0000001607077290 */ /* 0x000fc4000ff1e0ff */
[----:B------:R-:W5:Y:S01]  /*0420*/  LDG.E.U8 R12, desc[UR14][R22.64] ;  /* 0x0000000e160c7981 */ /* 0x000f62000c1e1100 */
[----:B------:R-:W-:-:S03]  /*0430*/  IMAD.U32 R7, RZ, RZ, UR17 ;  /* 0x00000011ff077e24 */ /* 0x000fc6000f8e00ff */
[----:B------:R-:W5:Y:S04]  /*0440*/  LDG.E.U8 R11, desc[UR14][R22.64+0x1] ;  /* 0x0000010e160b7981 */ /* 0x000f68000c1e1100 */
[----:B------:R-:W5:Y:S01]  /*0450*/  LDG.E.U8 R15, desc[UR14][R22.64+0x2] ;  /* 0x0000020e160f7981 */ /* 0x000f62000c1e1100 */
[----:B------:R-:W-:-:S03]  /*0460*/  UIADD3.X UR12, UPT, UPT, URZ, UR23, URZ, UP0, !UPT ;  /* 0x00000017ff0c7290 */ /* 0x000fc600087fe4ff */
[----:B------:R-:W5:Y:S04]  /*0470*/  LDG.E.U8 R14, desc[UR14][R6.64] ;  /* 0x0000000e060e7981 */ /* 0x000f68000c1e1100 */
[----:B------:R-:W5:Y:S04]  /*0480*/  LDG.E.U8 R13, desc[UR14][R6.64+0x1] ;  /* 0x0000010e060d7981 */ /* 0x000f68000c1e1100 */
[----:B------:R-:W5:Y:S04]  /*0490*/  LDG.E.U8 R18, desc[UR14][R6.64+0x2] ;  /* 0x0000020e06127981 */ /* 0x000f68000c1e1100 */
[----:B------:R-:W5:Y:S04]  /*04a0*/  LDG.E.U8 R23, desc[UR14][R2.64+0x7] ;  /* 0x0000070e02177981 */ /* 0x000f68000c1e1100 */
[----:B------:R-:W5:Y:S04]  /*04b0*/  LDG.E.U8 R22, desc[UR14][R2.64+0x8] ;  /* 0x0000080e02167981 */ /* 0x000f68000c1e1100 */
[----:B------:R-:W5:Y:S04]  /*04c0*/  LDG.E.U8 R6, desc[UR14][R2.64+0xa] ;  /* 0x00000a0e02067981 */ /* 0x000f68000c1e1100 */
[----:B------:R-:W5:Y:S01]  /*04d0*/  LDG.E.U8 R7, desc[UR14][R2.64+0xb] ;  /* 0x00000b0e02077981 */ /* 0x000f62000c1e1100 */
[----:B--2---:R-:W-:Y:S01]  /*04e0*/  IADD3 R29, PT, PT, R25, R4, R5 ;  /* 0x00000004191d7210 */ /* 0x004fe20007ffe005 */
[----:B------:R-:W-:-:S02]  /*04f0*/  IMAD.U32 R4, RZ, RZ, UR7 ;  /* 0x00000007ff047e24 */ /* 0x000fc4000f8e00ff */
[----:B------:R-:W2:Y:S01]  /*0500*/  LDG.E.U8 R25, desc[UR14][R2.64+0x9] ;  /* 0x0000090e02197981 */ /* 0x000ea2000c1e1100 */
[----:B------:R-:W-:-:S05]  /*0510*/  IMAD.U32 R5, RZ, RZ, UR12 ;  /* 0x0000000cff057e24 */ /* 0x000fca000f8e00ff */
[----:B------:R-:W2:Y:S01]  /*0520*/  LDG.E.U8 R27, desc[UR14][R4.64] ;  /* 0x0000000e041b7981 */ /* 0x000ea2000c1e1100 */
[----:B---3--:R-:W-:-:S03]  /*0530*/  IADD3 R21, PT, PT, R26, R21, R20 ;  /* 0x000000151a157210 */ /* 0x008fc60007ffe014 */
[----:B------:R-:W2:Y:S04]  /*0540*/  LDG.E.U8 R28, desc[UR14][R4.64+0x2] ;  /* 0x0000020e041c7981 */ /* 0x000ea8000c1e1100 */
[----:B------:R-:W3:Y:S04]  /*0550*/  LDG.E.U8 R20, desc[UR14][R2.64+0x6] ;  /* 0x0000060e02147981 */ /* 0x000ee8000c1e1100 */
[----:B------:R-:W2:Y:S01]  /*0560*/  LDG.E.U8 R26, desc[UR14][R4.64+0x1] ;  /* 0x0000010e041a7981 */ /* 0x000ea2000c1e1100 */
[----:B----4-:R-:W-:-:S04]  /*0570*/  IADD3 R10, PT, PT, -R21, R29, R10 ;  /* 0x0000001d150a7210 */ /* 0x010fc80007ffe10a */
[----:B-----5:R-:W-:Y:S01]  /*0580*/  IADD3 R10, PT, PT, R16, R10, R17 ;  /* 0x0000000a100a7210 */ /* 0x020fe20007ffe011 */
[----:B------:R-:W-:-:S04]  /*0590*/  UIADD3 UR5, UPT, UPT, UR5, 0x4, URZ ;  /* 0x0000000405057890 */ /* 0x000fc8000fffe0ff */
[----:B------:R-:W-:Y:S01]  /*05a0*/  UISETP.NE.AND UP0, UPT, UR5, URZ, UPT ;  /* 0x000000ff0500728c */ /* 0x000fe2000bf05270 */
[----:B------:R-:W-:-:S04]  /*05b0*/  IADD3 R11, PT, PT, R15, R12, R11 ;  /* 0x0000000c0f0b7210 */ /* 0x000fc80007ffe00b */
[----:B------:R-:W-:Y:S02]  /*05c0*/  IADD3 R10, PT, PT, -R11, R10, R19 ;  /* 0x0000000a0b0a7210 */ /* 0x000fe40007ffe113 */
[----:B------:R-:W-:Y:S01]  /*05d0*/  IADD3 R13, PT, PT, R18, R14, R13 ;  /* 0x0000000e120d7210 */ /* 0x000fe20007ffe00d */
[----:B------:R-:W-:Y:S01]  /*05e0*/  VIADD R24, R24, 0xc ;  /* 0x0000000c18187836 */ /* 0x000fe20000000000 */
[----:B------:R-:W-:Y:S01]  /*05f0*/  UIADD3 UR8, UPT, UPT, UR8, 0xc, URZ ;  /* 0x0000000c08087890 */ /* 0x000fe2000fffe0ff */
[----:B---3--:R-:W-:-:S04]  /*0600*/  IADD3 R23, PT, PT, R23, R10, R20 ;  /* 0x0000000a17177210 */ /* 0x008fc80007ffe014 */
[----:B------:R-:W-:Y:S02]  /*0610*/  IADD3 R13, PT, PT, -R13, R23, R22 ;  /* 0x000000170d0d7210 */ /* 0x000fe40007ffe116 */
[----:B--2---:R-:W-:Y:S02]  /*0620*/  IADD3 R26, PT, PT, R28, R27, R26 ;  /* 0x0000001b1c1a7210 */ /* 0x004fe40007ffe01a */
[----:B------:R-:W-:-:S04]  /*0630*/  IADD3 R6, PT, PT, R6, R13, R25 ;  /* 0x0000000d06067210 */ /* 0x000fc80007ffe019 */
[----:B------:R-:W-:Y:S01]  /*0640*/  IADD3 R4, PT, PT, -R26, R6, R7 ;  /* 0x000000061a047210 */ /* 0x000fe20007ffe107 */
[----:B------:R-:W-:Y:S06]  /*0650*/  BRA.U UP0, `(.L_x_15) ;  /* 0xfffffffd00087547 */ /* 0x000fec000b83ffff */
[----:B------:R-:W-:-:S05]  /*0660*/  UMOV UR5, UR6 ;  /* 0x0000000600057c82 */ /* 0x000fca0008000000 */
.L_x_14:
[----:B------:R-:W-:-:S09]  /*0670*/  ULOP3.LUT UP0, UR7, UR10, 0x3, URZ, 0xc0, !UPT ;  /* 0x000000030a077892 */ /* 0x000fd2000f80c0ff */
[----:B------:R-:W-:Y:S05]  /*0680*/  BRA.U !UP0, `(.L_x_16) ;  /* 0x0000000108f47547 */ /* 0x000fea000b800000 */
[----:B------:R-:W-:Y:S02]  /*0690*/  UISETP.NE.AND UP1, UPT, UR7, 0x1, UPT ;  /* 0x000000010700788c */ /* 0x000fe4000bf25270 */
[----:B------:R-:W-:-:S07]  /*06a0*/  ULOP3.LUT UP0, URZ, UR10, 0x1, URZ, 0xc0, !UPT ;  /* 0x000000010aff7892 */ /* 0x000fce000f80c0ff */
[----:B------:R-:W-:Y:S05]  /*06b0*/  BRA.U !UP1, `(.L_x_17) ;  /* 0x0000000109907547 */ /* 0x000fea000b800000 */
[----:B------:R-:W1:Y:S01]  /*06c0*/  LDCU.64 UR12, c[0x0][0x390] ;  /* 0x00007200ff0c77ac */ /* 0x000e620008000a00 */
[----:B------:R-:W-:Y:S01]  /*06d0*/  VIADD R2, R8, UR5 ;  /* 0x0000000508027c36 */ /* 0x000fe20008000000 */
[----:B------:R-:W2:Y:S03]  /*06e0*/  LDCU.64 UR20, c[0x0][0x388] ;  /* 0x00007100ff1477ac */ /* 0x000ea60008000a00 */
[----:B------:R-:W-:Y:S01]  /*06f0*/  IMAD R3, R2, 0x3, RZ ;  /* 0x0000000302037824 */ /* 0x000fe200078e02ff */
[----:B------:R-:W-:-:S04]  /*0700*/  UIMAD UR7, UR4, UR10, UR5 ;  /* 0x0000000a040772a4 */ /* 0x000fc8000f8e0205 */
[----:B------:R-:W-:-:S04]  /*0710*/  UIMAD UR7, UR7, 0x3, URZ ;  /* 0x00000003070778a4 */ /* 0x000fc8000f8e02ff */
[----:B-1----:R-:W-:Y:S02]  /*0720*/  UIADD3 UR8, UP1, UPT, UR7, UR12, URZ ;  /* 0x0000000c07087290 */ /* 0x002fe4000ff3e0ff */
[----:B------:R-:W-:Y:S02]  /*0730*/  UIADD3 UR7, UPT, UPT, UR7, 0x3, URZ ;  /* 0x0000000307077890 */ /* 0x000fe4000fffe0ff */
[----:B------:R-:W-:Y:S01]  /*0740*/  UIADD3.X UR17, UPT, UPT, URZ, UR13, URZ, UP1, !UPT ;  /* 0x0000000dff117290 */ /* 0x000fe20008ffe4ff */
[C---:B--2---:R-:W-:Y:S01]  /*0750*/  IADD3 R2, P0, PT, R3.reuse, UR20, RZ ;  /* 0x0000001403027c10 */ /* 0x044fe2000ff1e0ff */
[----:B------:R-:W-:Y:S01]  /*0760*/  UIADD3 UR7, UP1, UPT, UR7, UR12, URZ ;  /* 0x0000000c07077290 */ /* 0x000fe2000ff3e0ff */
[----:B------:R-:W-:Y:S02]  /*0770*/  IMAD.U32 R10, RZ, RZ, UR8 ;  /* 0x00000008ff0a7e24 */ /* 0x000fe4000f8e00ff */
[----:B------:R-:W-:Y:S01]  /*0780*/  LEA.HI.X.SX32 R3, R3, UR21, 0x1, P0 ;  /* 0x0000001503037c11 */ /* 0x000fe200080f0eff */
[----:B------:R-:W-:Y:S01]  /*0790*/  IMAD.U32 R11, RZ, RZ, UR17 ;  /* 0x00000011ff0b7e24 */ /* 0x000fe2000f8e00ff */
[----:B------:R-:W-:-:S03]  /*07a0*/  UIADD3.X UR8, UPT, UPT, URZ, UR13, URZ, UP1, !UPT ;  /* 0x0000000dff087290 */ /* 0x000fc60008ffe4ff */
[----:B0-----:R-:W2:Y:S01]  /*07b0*/  LDG.E.U8 R5, desc[UR14][R2.64] ;  /* 0x0000000e02057981 */ /* 0x001ea2000c1e1100 */
[----:B------:R-:W-:-:S03]  /*07c0*/  IMAD.U32 R6, RZ, RZ, UR7 ;  /* 0x00000007ff067e24 */ /* 0x000fc6000f8e00ff */
[----:B------:R-:W3:Y:S01]  /*07d0*/  LDG.E.U8 R14, desc[UR14][R10.64] ;  /* 0x0000000e0a0e7981 */ /* 0x000ee2000c1e1100 */
[----:B------:R-:W-:-:S03]  /*07e0*/  IMAD.U32 R7, RZ, RZ, UR8 ;  /* 0x00000008ff077e24 */ /* 0x000fc6000f8e00ff */
[----:B------:R-:W3:Y:S04]  /*07f0*/  LDG.E.U8 R15, desc[UR14][R10.64+0x1] ;  /* 0x0000010e0a0f7981 */ /* 0x000ee8000c1e1100 */
[----:B------:R-:W3:Y:S04]  /*0800*/  LDG.E.U8 R16, desc[UR14][R10.64+0x2] ;  /* 0x0000020e0a107981 */ /* 0x000ee8000c1e1100 */
[----:B------:R-:W2:Y:S04]  /*0810*/  LDG.E.U8 R12, desc[UR14][R2.64+0x1] ;  /* 0x0000010e020c7981 */ /* 0x000ea8000c1e1100 */
[----:B------:R-:W4:Y:S04]  /*0820*/  LDG.E.U8 R13, desc[UR14][R2.64+0x2] ;  /* 0x0000020e020d7981 */ /* 0x000f28000c1e1100 */
[----:B------:R-:W5:Y:S04]  /*0830*/  LDG.E.U8 R17, desc[UR14][R2.64+0x3] ;  /* 0x0000030e02117981 */ /* 0x000f68000c1e1100 */
[----:B------:R-:W5:Y:S04]  /*0840*/  LDG.E.U8 R18, desc[UR14][R2.64+0x4] ;  /* 0x0000040e02127981 */ /* 0x000f68000c1e1100 */
[----:B------:R-:W5:Y:S04]  /*0850*/  LDG.E.U8 R19, desc[UR14][R6.64] ;  /* 0x0000000e06137981 */ /* 0x000f68000c1e1100 */
[----:B------:R-:W5:Y:S04]  /*0860*/  LDG.E.U8 R20, desc[UR14][R6.64+0x1] ;  /* 0x0000010e06147981 */ /* 0x000f68000c1e1100 */
[----:B------:R-:W5:Y:S04]  /*0870*/  LDG.E.U8 R21, desc[UR14][R6.64+0x2] ;  /* 0x0000020e06157981 */ /* 0x000f68000c1e1100 */
[----:B------:R-:W5:Y:S01]  /*0880*/  LDG.E.U8 R10, desc[UR14][R2.64+0x5] ;  /* 0x0000050e020a7981 */ /* 0x000f62000c1e1100 */
[----:B------:R-:W-:Y:S01]  /*0890*/  UIADD3 UR5, UPT, UPT, UR5, 0x2, URZ ;  /* 0x0000000205057890 */ /* 0x000fe2000fffe0ff */
[----:B---3--:R-:W-:-:S02]  /*08a0*/  IADD3 R14, PT, PT, R16, R14, R15 ;  /* 0x0000000e100e7210 */ /* 0x008fc40007ffe00f */
[----:B--2---:R-:W-:-:S04]  /*08b0*/  IADD3 R12, PT, PT, R12, R4, R5 ;  /* 0x000000040c0c7210 */ /* 0x004fc80007ffe005 */
[----:B----4-:R-:W-:-:S04]  /*08c0*/  IADD3 R12, PT, PT, -R14, R12, R13 ;  /* 0x0000000c0e0c7210 */ /* 0x010fc80007ffe10d */
[----:B-----5:R-:W-:Y:S02]  /*08d0*/  IADD3 R17, PT, PT, R18, R12, R17 ;  /* 0x0000000c12117210 */ /* 0x020fe40007ffe011 */
[----:B------:R-:W-:-:S04]  /*08e0*/  IADD3 R19, PT, PT, R21, R19, R20 ;  /* 0x0000001315137210 */ /* 0x000fc80007ffe014 */
[----:B------:R-:W-:-:S07]  /*08f0*/  IADD3 R4, PT, PT, -R19, R17, R10 ;  /* 0x0000001113047210 */ /* 0x000fce0007ffe10a */
.L_x_17:
[----:B------:R-:W-:Y:S05]  /*0900*/  BRA.U !UP0, `(.L_x_16) ;  /* 0x0000000108547547 */ /* 0x000fea000b800000 */
[----:B------:R-:W1:Y:S01]  /*0910*/  LDCU.64 UR12, c[0x0][0x390] ;  /* 0x00007200ff0c77ac */ /* 0x000e620008000a00 */
[----:B------:R-:W-:Y:S01]  /*0920*/  VIADD R8, R8, UR5 ;  /* 0x0000000508087c36 */ /* 0x000fe20008000000 */
[----:B------:R-:W2:Y:S03]  /*0930*/  LDCU.64 UR20, c[0x0][0x388] ;  /* 0x00007100ff1477ac */ /* 0x000ea60008000a00 */
[----:B------:R-:W-:Y:S01]  /*0940*/  IMAD R8, R8, 0x3, RZ ;  /* 0x0000000308087824 */ /* 0x000fe200078e02ff */
[----:B------:R-:W-:-:S04]  /*0950*/  UIMAD UR7, UR4, UR10, UR5 ;  /* 0x0000000a040772a4 */ /* 0x000fc8000f8e0205 */
[----:B------:R-:W-:-:S04]  /*0960*/  UIMAD UR5, UR7, 0x3, URZ ;  /* 0x00000003070578a4 */ /* 0x000fc8000f8e02ff */
[----:B-1----:R-:W-:-:S04]  /*0970*/  UIADD3 UR5, UP0, UPT, UR5, UR12, URZ ;  /* 0x0000000c05057290 */ /* 0x002fc8000ff1e0ff */
[----:B------:R-:W-:Y:S01]  /*0980*/  UIADD3.X UR7, UPT, UPT, URZ, UR13, URZ, UP0, !UPT ;  /* 0x0000000dff077290 */ /* 0x000fe200087fe4ff */
[----:B--2---:R-:W-:Y:S01]  /*0990*/  IADD3 R2, P0, PT, R8, UR20, RZ ;  /* 0x0000001408027c10 */ /* 0x004fe2000ff1e0ff */
[----:B------:R-:W-:-:S03]  /*09a0*/  IMAD.U32 R6, RZ, RZ, UR5 ;  /* 0x00000005ff067e24 */ /* 0x000fc6000f8e00ff */
[----:B------:R-:W-:Y:S01]  /*09b0*/  LEA.HI.X.SX32 R3, R8, UR21, 0x1, P0 ;  /* 0x0000001508037c11 */ /* 0x000fe200080f0eff */
[----:B------:R-:W-:-:S04]  /*09c0*/  IMAD.U32 R7, RZ, RZ, UR7 ;  /* 0x00000007ff077e24 */ /* 0x000fc8000f8e00ff */
[----:B0-----:R-:W2:Y:S04]  /*09d0*/  LDG.E.U8 R5, desc[UR14][R2.64] ;  /* 0x0000000e02057981 */ /* 0x001ea8000c1e1100 */
[----:B------:R-:W2:Y:S04]  /*09e0*/  LDG.E.U8 R8, desc[UR14][R2.64+0x1] ;  /* 0x0000010e02087981 */ /* 0x000ea8000c1e1100 */
[----:B------:R-:W3:Y:S04]  /*09f0*/  LDG.E.U8 R11, desc[UR14][R6.64] ;  /* 0x0000000e060b7981 */ /* 0x000ee8000c1e1100 */
[----:B------:R-:W3:Y:S04]  /*0a00*/  LDG.E.U8 R12, desc[UR14][R6.64+0x1] ;  /* 0x0000010e060c7981 */ /* 0x000ee8000c1e1100 */
[----:B------:R-:W3:Y:S04]  /*0a10*/  LDG.E.U8 R13, desc[UR14][R6.64+0x2] ;  /* 0x0000020e060d7981 */ /* 0x000ee8000c1e1100 */
[----:B------:R-:W4:Y:S01]  /*0a20*/  LDG.E.U8 R10, desc[UR14][R2.64+0x2] ;  /* 0x0000020e020a7981 */ /* 0x000f22000c1e1100 */
[----:B--2---:R-:W-:-:S02]  /*0a30*/  IADD3 R5, PT, PT, R8, R4, R5 ;  /* 0x0000000408057210 */ /* 0x004fc40007ffe005 */
[----:B---3--:R-:W-:-:S04]  /*0a40*/  IADD3 R11, PT, PT, R13, R11, R12 ;  /* 0x0000000b0d0b7210 */ /* 0x008fc80007ffe00c */
[----:B----4-:R-:W-:-:S07]  /*0a50*/  IADD3 R4, PT, PT, -R11, R5, R10 ;  /* 0x000000050b047210 */ /* 0x010fce0007ffe10a */
.L_x_16:
[----:B------:R-:W1:Y:S01]  /*0a60*/  LDCU UR5, c[0x0][0x3a8] ;  /* 0x00007500ff0577ac */ /* 0x000e620008000800 */
[----:B------:R-:W-:-:S04]  /*0a70*/  UIADD3 UR4, UPT, UPT, UR4, 0x1, URZ ;  /* 0x0000000104047890 */ /* 0x000fc8000fffe0ff */
[----:B-1----:R-:W-:-:S09]  /*0a80*/  UISETP.NE.AND UP0, UPT, UR4, UR5, UPT ;  /* 0x000000050400728c */ /* 0x002fd2000bf05270 */
[----:B------:R-:W-:Y:S05]  /*0a90*/  BRA.U UP0, `(.L_x_18) ;  /* 0xfffffff500c87547 */ /* 0x000fea000b83ffff */
.L_x_13:
[----:B------:R-:W1:Y:S01]  /*0aa0*/  LDCU UR4, c[0x0][0x398] ;  /* 0x00007300ff0477ac */ /* 0x000e620008000800 */
[----:B------:R-:W-:Y:S01]  /*0ab0*/  IMAD R9, R0, UR18, R9 ;  /* 0x0000001200097c24 */ /* 0x000fe2000f8e0209 */
[----:B------:R-:W-:Y:S04]  /*0ac0*/  BAR.SYNC.DEFER_BLOCKING 0x0 ;  /* 0x0000000000007b1d */ /* 0x000fe80000010000 */
[----:B-1----:R-:W-:-:S13]  /*0ad0*/  ISETP.GE.AND P0, PT, R9, UR4, PT ;  /* 0x0000000409007c0c */ /* 0x002fda000bf06270 */
[----:B0-----:R-:W-:Y:S05]  /*0ae0*/  @P0 EXIT ;  /* 0x000000000000094d */ /* 0x001fea0003800000 */
[----:B------:R-:W0:Y:S02]  /*0af0*/  LDC.64 R2, c[0x0][0x380] ;  /* 0x0000e000ff027b82 */ /* 0x000e240000000a00 */
[----:B0-----:R-:W-:-:S05]  /*0b00*/  IMAD.WIDE R2, R9, 0x4, R2 ;  /* 0x0000000409027825 */ /* 0x001fca00078e0202 */
[----:B------:R-:W-:Y:S01]  /*0b10*/  STG.E desc[UR14][R2.64], R4 ;  /* 0x0000000402007986 */ /* 0x000fe2000c10190e */
[----:B------:R-:W-:Y:S05]  /*0b20*/  EXIT ;  /* 0x000000000000794d */ /* 0x000fea0003800000 */
.L_x_19:
        /* <DEDUP_REMOVED lines=13> */
.L_x_22:


//--------------------- .nv.shared._Z22findNumberofOccurancesPiS_S_S_ --------------------------
	.section	.nv.shared._Z22findNumberofOccurancesPiS_S_S_,"aw",@nobits
	.sectionflags	@""
	.align	4
.nv.shared._Z22findNumberofOccurancesPiS_S_S_:
	.zero		5120


//--------------------- .nv.shared.reserved.0     --------------------------
	.section	.nv.shared.reserved.0,"aw",@nobits
	.weak		__nv_reservedSMEM_offset_0_alias
	.size		__nv_reservedSMEM_offset_0_alias, 0, 64
	.other		__nv_reservedSMEM_offset_0_alias,@"STO_CUDA_RESERVED_SHARED STV_DEFAULT"
__nv_reservedSMEM_offset_0_alias:
	.zero		0
	.zero		64


//--------------------- .nv.shared._Z20findMinInArrayKernelPiiS_S_ --------------------------
	.section	.nv.shared._Z20findMinInArrayKernelPiiS_S_,"aw",@nobits
	.sectionflags	@""
	.align	4
.nv.shared._Z20findMinInArrayKernelPiiS_S_:
	.zero		5120


//--------------------- .nv.constant0._Z22findNumberofOccurancesPiS_S_S_ --------------------------
	.section	.nv.constant0._Z22findNumberofOccurancesPiS_S_S_,"a",@progbits
	.sectionflags	@""
	.align	4
.nv.constant0._Z22findNumberofOccurancesPiS_S_S_:
	.zero		928


//--------------------- .nv.constant0._Z20findMinInArrayKernelPiiS_S_ --------------------------
	.section	.nv.constant0._Z20findMinInArrayKernelPiiS_S_,"a",@progbits
	.sectionflags	@""
	.align	4
.nv.constant0._Z20findMinInArrayKernelPiiS_S_:
	.zero		928


//--------------------- .nv.constant0._Z16computeMSEKernelPiPhS0_iiiii --------------------------
	.section	.nv.constant0._Z16computeMSEKernelPiPhS0_iiiii,"a",@progbits
	.sectionflags	@""
	.align	4
.nv.constant0._Z16computeMSEKernelPiPhS0_iiiii:
	.zero		940


//--------------------- SYMBOLS --------------------------

	.type		.nv.reservedSmem.offset0,@object
	.size		.nv.reservedSmem.offset0,0x4
	.type		.nv.reservedSmem.cap,@object
	.size		.nv.reservedSmem.cap,0x4
